







.version 5.0
.target sm_61
.address_size 64


.global .align 8 .b8 _ZTVSt9basic_iosIcSt11char_traitsIcEE[32];
.global .align 8 .b8 _ZTTSo[8];
.global .align 8 .b8 _ZTVSt15basic_streambufIcSt11char_traitsIcEE[128];
.global .align 8 .b8 _ZTVNSt7__cxx1115basic_stringbufIcSt11char_traitsIcESaIcEEE[128];
.global .align 8 .b8 _ZTTNSt7__cxx1119basic_ostringstreamIcSt11char_traitsIcESaIcEEE[8];
.global .align 8 .b8 _ZTVN10__cxxabiv119__pointer_type_infoE[8];
.global .align 8 .b8 _ZTVN10__cxxabiv120__function_type_infoE[8];
.global .align 8 .b8 _ZTVN10__cxxabiv117__class_type_infoE[8];
.global .align 8 .b8 _ZTVN10__cxxabiv120__si_class_type_infoE[8];
.global .align 8 .b8 _ZTVSt9exception[40];
.global .align 8 .b8 _ZTVN3c105ErrorE[40];
.global .align 8 .b8 _ZTVN3c1020intrusive_ptr_targetE[40];
.global .align 8 .b8 _ZTVN3c1011StorageImplE[40];
.global .align 8 .b8 _ZTVN6caffe28OperatorINS_11CUDAContextEEE[136];
.global .align 8 .b8 _ZTVN6caffe217RoIAlignRotatedOpIfNS_11CUDAContextEEE[136];
.const .align 4 .b8 __cudart_i2opi_f[24] = {65, 144, 67, 60, 153, 149, 98, 219, 192, 221, 52, 245, 209, 87, 39, 252, 41, 21, 68, 78, 110, 131, 249, 162};

.visible .entry _ZN6caffe279_GLOBAL__N__55_tmpxft_00006aa5_00000000_7_roi_align_rotated_op_cpp1_ii_3f2b956e22RoIAlignRotatedForwardIfEEviPKT_S2_iiiiiiS4_PS2_(
.param .u32 _ZN6caffe279_GLOBAL__N__55_tmpxft_00006aa5_00000000_7_roi_align_rotated_op_cpp1_ii_3f2b956e22RoIAlignRotatedForwardIfEEviPKT_S2_iiiiiiS4_PS2__param_0,
.param .u64 _ZN6caffe279_GLOBAL__N__55_tmpxft_00006aa5_00000000_7_roi_align_rotated_op_cpp1_ii_3f2b956e22RoIAlignRotatedForwardIfEEviPKT_S2_iiiiiiS4_PS2__param_1,
.param .f32 _ZN6caffe279_GLOBAL__N__55_tmpxft_00006aa5_00000000_7_roi_align_rotated_op_cpp1_ii_3f2b956e22RoIAlignRotatedForwardIfEEviPKT_S2_iiiiiiS4_PS2__param_2,
.param .u32 _ZN6caffe279_GLOBAL__N__55_tmpxft_00006aa5_00000000_7_roi_align_rotated_op_cpp1_ii_3f2b956e22RoIAlignRotatedForwardIfEEviPKT_S2_iiiiiiS4_PS2__param_3,
.param .u32 _ZN6caffe279_GLOBAL__N__55_tmpxft_00006aa5_00000000_7_roi_align_rotated_op_cpp1_ii_3f2b956e22RoIAlignRotatedForwardIfEEviPKT_S2_iiiiiiS4_PS2__param_4,
.param .u32 _ZN6caffe279_GLOBAL__N__55_tmpxft_00006aa5_00000000_7_roi_align_rotated_op_cpp1_ii_3f2b956e22RoIAlignRotatedForwardIfEEviPKT_S2_iiiiiiS4_PS2__param_5,
.param .u32 _ZN6caffe279_GLOBAL__N__55_tmpxft_00006aa5_00000000_7_roi_align_rotated_op_cpp1_ii_3f2b956e22RoIAlignRotatedForwardIfEEviPKT_S2_iiiiiiS4_PS2__param_6,
.param .u32 _ZN6caffe279_GLOBAL__N__55_tmpxft_00006aa5_00000000_7_roi_align_rotated_op_cpp1_ii_3f2b956e22RoIAlignRotatedForwardIfEEviPKT_S2_iiiiiiS4_PS2__param_7,
.param .u32 _ZN6caffe279_GLOBAL__N__55_tmpxft_00006aa5_00000000_7_roi_align_rotated_op_cpp1_ii_3f2b956e22RoIAlignRotatedForwardIfEEviPKT_S2_iiiiiiS4_PS2__param_8,
.param .u64 _ZN6caffe279_GLOBAL__N__55_tmpxft_00006aa5_00000000_7_roi_align_rotated_op_cpp1_ii_3f2b956e22RoIAlignRotatedForwardIfEEviPKT_S2_iiiiiiS4_PS2__param_9,
.param .u64 _ZN6caffe279_GLOBAL__N__55_tmpxft_00006aa5_00000000_7_roi_align_rotated_op_cpp1_ii_3f2b956e22RoIAlignRotatedForwardIfEEviPKT_S2_iiiiiiS4_PS2__param_10
)
{
.local .align 4 .b8 __local_depot0[28];
.reg .b64 %SP;
.reg .b64 %SPL;
.reg .pred %p<49>;
.reg .f32 %f<185>;
.reg .b32 %r<242>;
.reg .f64 %fd<4>;
.reg .b64 %rd<97>;


mov.u64 %rd96, __local_depot0;
cvta.local.u64 %SP, %rd96;
ld.param.u32 %r81, [_ZN6caffe279_GLOBAL__N__55_tmpxft_00006aa5_00000000_7_roi_align_rotated_op_cpp1_ii_3f2b956e22RoIAlignRotatedForwardIfEEviPKT_S2_iiiiiiS4_PS2__param_0];
ld.param.u64 %rd33, [_ZN6caffe279_GLOBAL__N__55_tmpxft_00006aa5_00000000_7_roi_align_rotated_op_cpp1_ii_3f2b956e22RoIAlignRotatedForwardIfEEviPKT_S2_iiiiiiS4_PS2__param_1];
ld.param.f32 %f69, [_ZN6caffe279_GLOBAL__N__55_tmpxft_00006aa5_00000000_7_roi_align_rotated_op_cpp1_ii_3f2b956e22RoIAlignRotatedForwardIfEEviPKT_S2_iiiiiiS4_PS2__param_2];
ld.param.u32 %r82, [_ZN6caffe279_GLOBAL__N__55_tmpxft_00006aa5_00000000_7_roi_align_rotated_op_cpp1_ii_3f2b956e22RoIAlignRotatedForwardIfEEviPKT_S2_iiiiiiS4_PS2__param_3];
ld.param.u32 %r83, [_ZN6caffe279_GLOBAL__N__55_tmpxft_00006aa5_00000000_7_roi_align_rotated_op_cpp1_ii_3f2b956e22RoIAlignRotatedForwardIfEEviPKT_S2_iiiiiiS4_PS2__param_4];
ld.param.u32 %r84, [_ZN6caffe279_GLOBAL__N__55_tmpxft_00006aa5_00000000_7_roi_align_rotated_op_cpp1_ii_3f2b956e22RoIAlignRotatedForwardIfEEviPKT_S2_iiiiiiS4_PS2__param_5];
ld.param.u32 %r85, [_ZN6caffe279_GLOBAL__N__55_tmpxft_00006aa5_00000000_7_roi_align_rotated_op_cpp1_ii_3f2b956e22RoIAlignRotatedForwardIfEEviPKT_S2_iiiiiiS4_PS2__param_6];
ld.param.u32 %r86, [_ZN6caffe279_GLOBAL__N__55_tmpxft_00006aa5_00000000_7_roi_align_rotated_op_cpp1_ii_3f2b956e22RoIAlignRotatedForwardIfEEviPKT_S2_iiiiiiS4_PS2__param_7];
ld.param.u32 %r87, [_ZN6caffe279_GLOBAL__N__55_tmpxft_00006aa5_00000000_7_roi_align_rotated_op_cpp1_ii_3f2b956e22RoIAlignRotatedForwardIfEEviPKT_S2_iiiiiiS4_PS2__param_8];
ld.param.u64 %rd34, [_ZN6caffe279_GLOBAL__N__55_tmpxft_00006aa5_00000000_7_roi_align_rotated_op_cpp1_ii_3f2b956e22RoIAlignRotatedForwardIfEEviPKT_S2_iiiiiiS4_PS2__param_9];
ld.param.u64 %rd35, [_ZN6caffe279_GLOBAL__N__55_tmpxft_00006aa5_00000000_7_roi_align_rotated_op_cpp1_ii_3f2b956e22RoIAlignRotatedForwardIfEEviPKT_S2_iiiiiiS4_PS2__param_10];
mov.u32 %r88, %ntid.x;
mov.u32 %r89, %ctaid.x;
mov.u32 %r90, %tid.x;
mad.lo.s32 %r91, %r88, %r89, %r90;
cvt.u64.u32	%rd86, %r91;
cvt.s64.s32	%rd36, %r81;
setp.ge.u64	%p1, %rd86, %rd36;
@%p1 bra BB0_68;

cvt.rn.f32.s32	%f1, %r85;
cvt.rn.f32.s32	%f2, %r86;
cvt.rn.f32.s32	%f3, %r87;
cvt.rn.f32.s32	%f4, %r83;
cvt.rn.f32.s32	%f5, %r84;
add.s32 %r92, %r84, -1;
cvt.rn.f32.s32	%f6, %r92;
add.s32 %r93, %r83, -1;
cvt.rn.f32.s32	%f7, %r93;
cvta.to.global.u64 %rd51, %rd34;
cvta.to.global.u64 %rd66, %rd33;
cvta.to.global.u64 %rd81, %rd35;

BB0_2:
cvt.s64.s32	%rd37, %r86;
or.b64 %rd38, %rd86, %rd37;
and.b64 %rd39, %rd38, -4294967296;
setp.eq.s64	%p2, %rd39, 0;
@%p2 bra BB0_4;
bra.uni BB0_3;

BB0_4:
cvt.u32.u64	%r94, %rd86;
div.u32 %r95, %r94, %r86;
rem.u32 %r96, %r94, %r86;
cvt.u64.u32	%rd87, %r95;
cvt.u64.u32	%rd88, %r96;
bra.uni BB0_5;

BB0_3:
div.u64 %rd87, %rd86, %rd37;
rem.u64 %rd88, %rd86, %rd37;

BB0_5:
cvt.s64.s32	%rd41, %r85;
rem.u64 %rd9, %rd87, %rd41;
or.b64 %rd42, %rd87, %rd41;
and.b64 %rd43, %rd42, -4294967296;
setp.eq.s64	%p3, %rd43, 0;
@%p3 bra BB0_7;
bra.uni BB0_6;

BB0_7:
cvt.u32.u64	%r97, %rd87;
div.u32 %r98, %r97, %r85;
cvt.u64.u32	%rd89, %r98;
bra.uni BB0_8;

BB0_6:
div.u64 %rd89, %rd87, %rd41;

BB0_8:
cvt.s64.s32	%rd45, %r82;
or.b64 %rd46, %rd89, %rd45;
and.b64 %rd47, %rd46, -4294967296;
setp.eq.s64	%p4, %rd47, 0;
@%p4 bra BB0_10;
bra.uni BB0_9;

BB0_10:
cvt.u32.u64	%r99, %rd89;
div.u32 %r100, %r99, %r82;
rem.u32 %r101, %r99, %r82;
cvt.u64.u32	%rd90, %r100;
cvt.u64.u32	%rd91, %r101;
bra.uni BB0_11;

BB0_9:
div.u64 %rd90, %rd89, %rd45;
rem.u64 %rd91, %rd89, %rd45;

BB0_11:
cvt.u32.u64	%r1, %rd88;
cvt.u32.u64	%r2, %rd9;
mul.lo.s64 %rd49, %rd90, 25769803776;
shr.s64 %rd50, %rd49, 32;
shl.b64 %rd52, %rd50, 2;
add.s64 %rd53, %rd51, %rd52;
ld.global.f32 %f70, [%rd53];
cvt.rzi.s32.f32	%r102, %f70;
ld.global.f32 %f71, [%rd53+4];
mul.f32 %f8, %f71, %f69;
ld.global.f32 %f72, [%rd53+8];
mul.f32 %f9, %f72, %f69;
ld.global.f32 %f73, [%rd53+12];
mul.f32 %f74, %f73, %f69;
ld.global.f32 %f75, [%rd53+16];
mul.f32 %f76, %f75, %f69;
ld.global.f32 %f77, [%rd53+20];
cvt.f64.f32	%fd1, %f77;
mul.f64 %fd2, %fd1, 0d400921FB54442D18;
div.rn.f64 %fd3, %fd2, 0d4066800000000000;
cvt.rn.f32.f64	%f10, %fd3;
mov.f32 %f78, 0f3F800000;
max.f32 %f11, %f74, %f78;
max.f32 %f12, %f76, %f78;
div.rn.f32 %f13, %f12, %f1;
div.rn.f32 %f14, %f11, %f2;
cvt.u32.u64	%r103, %rd91;
mad.lo.s32 %r3, %r102, %r82, %r103;
setp.gt.s32	%p5, %r87, 0;
mov.f32 %f171, %f3;
@%p5 bra BB0_13;

cvt.rpi.f32.f32	%f15, %f13;
mov.f32 %f171, %f15;

BB0_13:
mov.f32 %f16, %f171;
cvt.rzi.s32.f32	%r4, %f16;
mov.f32 %f170, %f3;
@%p5 bra BB0_15;

cvt.rpi.f32.f32	%f170, %f14;

BB0_15:
cvt.rzi.s32.f32	%r5, %f170;
abs.f32 %f19, %f10;
setp.neu.f32	%p7, %f19, 0f7F800000;
mov.f32 %f178, %f10;
@%p7 bra BB0_17;

mov.f32 %f79, 0f00000000;
mul.rn.f32 %f20, %f10, %f79;
mov.f32 %f178, %f20;

BB0_17:
mov.f32 %f21, %f178;
mul.f32 %f80, %f21, 0f3F22F983;
cvt.rni.s32.f32	%r229, %f80;
cvt.rn.f32.s32	%f81, %r229;
neg.f32 %f82, %f81;
mov.f32 %f83, 0f3FC90FDA;
fma.rn.f32 %f84, %f82, %f83, %f21;
mov.f32 %f85, 0f33A22168;
fma.rn.f32 %f86, %f82, %f85, %f84;
mov.f32 %f87, 0f27C234C5;
fma.rn.f32 %f172, %f82, %f87, %f86;
abs.f32 %f88, %f21;
setp.leu.f32	%p8, %f88, 0f47CE4780;
@%p8 bra BB0_27;

mov.b32 %r7, %f21;
shr.u32 %r8, %r7, 23;
shl.b32 %r106, %r7, 8;
or.b32 %r9, %r106, -2147483648;
add.u64 %rd55, %SP, 0;
cvta.to.local.u64 %rd93, %rd55;
mov.u32 %r221, 0;
mov.u64 %rd92, __cudart_i2opi_f;
mov.u32 %r220, -6;

BB0_19:
.pragma "nounroll";
ld.const.u32 %r109, [%rd92];

	{
mad.lo.cc.u32 %r107, %r109, %r9, %r221;
madc.hi.u32 %r221, %r109, %r9, 0;
}

	st.local.u32 [%rd93], %r107;
add.s64 %rd93, %rd93, 4;
add.s64 %rd92, %rd92, 4;
add.s32 %r220, %r220, 1;
setp.ne.s32	%p9, %r220, 0;
@%p9 bra BB0_19;

and.b32 %r112, %r8, 255;
add.s32 %r113, %r112, -128;
shr.u32 %r114, %r113, 5;
and.b32 %r14, %r7, -2147483648;
cvta.to.local.u64 %rd57, %rd55;
st.local.u32 [%rd57+24], %r221;
mov.u32 %r115, 6;
sub.s32 %r116, %r115, %r114;
mul.wide.s32 %rd58, %r116, 4;
add.s64 %rd24, %rd57, %rd58;
ld.local.u32 %r222, [%rd24];
ld.local.u32 %r223, [%rd24+-4];
and.b32 %r17, %r8, 31;
setp.eq.s32	%p10, %r17, 0;
@%p10 bra BB0_22;

mov.u32 %r117, 32;
sub.s32 %r118, %r117, %r17;
shr.u32 %r119, %r223, %r118;
shl.b32 %r120, %r222, %r17;
add.s32 %r222, %r119, %r120;
ld.local.u32 %r121, [%rd24+-8];
shr.u32 %r122, %r121, %r118;
shl.b32 %r123, %r223, %r17;
add.s32 %r223, %r122, %r123;

BB0_22:
shr.u32 %r124, %r223, 30;
shl.b32 %r125, %r222, 2;
add.s32 %r224, %r124, %r125;
shl.b32 %r23, %r223, 2;
shr.u32 %r126, %r224, 31;
shr.u32 %r127, %r222, 30;
add.s32 %r24, %r126, %r127;
setp.eq.s32	%p11, %r126, 0;
mov.u32 %r225, %r14;
mov.u32 %r226, %r23;
@%p11 bra BB0_24;

not.b32 %r128, %r224;
neg.s32 %r25, %r23;
setp.eq.s32	%p12, %r23, 0;
selp.u32	%r129, 1, 0, %p12;
add.s32 %r224, %r129, %r128;
xor.b32 %r27, %r14, -2147483648;
mov.u32 %r225, %r27;
mov.u32 %r226, %r25;

BB0_24:
mov.u32 %r29, %r225;
neg.s32 %r130, %r24;
setp.eq.s32	%p13, %r14, 0;
selp.b32	%r229, %r24, %r130, %p13;
clz.b32 %r228, %r224;
setp.eq.s32	%p14, %r228, 0;
shl.b32 %r131, %r224, %r228;
mov.u32 %r132, 32;
sub.s32 %r133, %r132, %r228;
shr.u32 %r134, %r226, %r133;
add.s32 %r135, %r134, %r131;
selp.b32	%r33, %r224, %r135, %p14;
mov.u32 %r136, -921707870;
mul.hi.u32 %r227, %r33, %r136;
setp.lt.s32	%p15, %r227, 1;
@%p15 bra BB0_26;

mul.lo.s32 %r137, %r33, -921707870;
shr.u32 %r138, %r137, 31;
shl.b32 %r139, %r227, 1;
add.s32 %r227, %r138, %r139;
add.s32 %r228, %r228, 1;

BB0_26:
mov.u32 %r140, 126;
sub.s32 %r141, %r140, %r228;
shl.b32 %r142, %r141, 23;
add.s32 %r143, %r227, 1;
shr.u32 %r144, %r143, 7;
add.s32 %r145, %r144, 1;
shr.u32 %r146, %r145, 1;
add.s32 %r147, %r146, %r142;
or.b32 %r148, %r147, %r29;
mov.b32 %f172, %r148;

BB0_27:
mul.rn.f32 %f25, %f172, %f172;
add.s32 %r40, %r229, 1;
and.b32 %r41, %r40, 1;
setp.eq.s32	%p16, %r41, 0;
@%p16 bra BB0_29;
bra.uni BB0_28;

BB0_29:
mov.f32 %f91, 0f3C08839E;
mov.f32 %f92, 0fB94CA1F9;
fma.rn.f32 %f173, %f92, %f25, %f91;
bra.uni BB0_30;

BB0_28:
mov.f32 %f89, 0fBAB6061A;
mov.f32 %f90, 0f37CCF5CE;
fma.rn.f32 %f173, %f90, %f25, %f89;

BB0_30:
@%p16 bra BB0_32;
bra.uni BB0_31;

BB0_32:
mov.f32 %f96, 0fBE2AAAA3;
fma.rn.f32 %f97, %f173, %f25, %f96;
mov.f32 %f98, 0f00000000;
fma.rn.f32 %f174, %f97, %f25, %f98;
bra.uni BB0_33;

BB0_31:
mov.f32 %f93, 0f3D2AAAA5;
fma.rn.f32 %f94, %f173, %f25, %f93;
mov.f32 %f95, 0fBF000000;
fma.rn.f32 %f174, %f94, %f25, %f95;

BB0_33:
fma.rn.f32 %f175, %f174, %f172, %f172;
@%p16 bra BB0_35;

fma.rn.f32 %f175, %f174, %f25, %f78;

BB0_35:
and.b32 %r149, %r40, 2;
setp.eq.s32	%p19, %r149, 0;
@%p19 bra BB0_37;

mov.f32 %f100, 0f00000000;
mov.f32 %f101, 0fBF800000;
fma.rn.f32 %f175, %f175, %f101, %f100;

BB0_37:
mov.f32 %f177, %f10;
@%p7 bra BB0_39;

mov.f32 %f102, 0f00000000;
mul.rn.f32 %f177, %f10, %f102;

BB0_39:
mul.f32 %f103, %f177, 0f3F22F983;
cvt.rni.s32.f32	%r239, %f103;
cvt.rn.f32.s32	%f104, %r239;
neg.f32 %f105, %f104;
fma.rn.f32 %f107, %f105, %f83, %f177;
fma.rn.f32 %f109, %f105, %f85, %f107;
fma.rn.f32 %f179, %f105, %f87, %f109;
abs.f32 %f111, %f177;
setp.leu.f32	%p21, %f111, 0f47CE4780;
@%p21 bra BB0_49;

mov.b32 %r43, %f177;
shr.u32 %r44, %r43, 23;
shl.b32 %r152, %r43, 8;
or.b32 %r45, %r152, -2147483648;
add.u64 %rd60, %SP, 0;
cvta.to.local.u64 %rd95, %rd60;
mov.u32 %r231, 0;
mov.u64 %rd94, __cudart_i2opi_f;
mov.u32 %r230, -6;

BB0_41:
.pragma "nounroll";
ld.const.u32 %r155, [%rd94];

	{
mad.lo.cc.u32 %r153, %r155, %r45, %r231;
madc.hi.u32 %r231, %r155, %r45, 0;
}

	st.local.u32 [%rd95], %r153;
add.s64 %rd95, %rd95, 4;
add.s64 %rd94, %rd94, 4;
add.s32 %r230, %r230, 1;
setp.ne.s32	%p22, %r230, 0;
@%p22 bra BB0_41;

and.b32 %r158, %r44, 255;
add.s32 %r159, %r158, -128;
shr.u32 %r160, %r159, 5;
and.b32 %r50, %r43, -2147483648;
cvta.to.local.u64 %rd62, %rd60;
st.local.u32 [%rd62+24], %r231;
mov.u32 %r161, 6;
sub.s32 %r162, %r161, %r160;
mul.wide.s32 %rd63, %r162, 4;
add.s64 %rd30, %rd62, %rd63;
ld.local.u32 %r232, [%rd30];
ld.local.u32 %r233, [%rd30+-4];
and.b32 %r53, %r44, 31;
setp.eq.s32	%p23, %r53, 0;
@%p23 bra BB0_44;

mov.u32 %r163, 32;
sub.s32 %r164, %r163, %r53;
shr.u32 %r165, %r233, %r164;
shl.b32 %r166, %r232, %r53;
add.s32 %r232, %r165, %r166;
ld.local.u32 %r167, [%rd30+-8];
shr.u32 %r168, %r167, %r164;
shl.b32 %r169, %r233, %r53;
add.s32 %r233, %r168, %r169;

BB0_44:
shr.u32 %r170, %r233, 30;
shl.b32 %r171, %r232, 2;
add.s32 %r234, %r170, %r171;
shl.b32 %r59, %r233, 2;
shr.u32 %r172, %r234, 31;
shr.u32 %r173, %r232, 30;
add.s32 %r60, %r172, %r173;
setp.eq.s32	%p24, %r172, 0;
mov.u32 %r235, %r50;
mov.u32 %r236, %r59;
@%p24 bra BB0_46;

not.b32 %r174, %r234;
neg.s32 %r61, %r59;
setp.eq.s32	%p25, %r59, 0;
selp.u32	%r175, 1, 0, %p25;
add.s32 %r234, %r175, %r174;
xor.b32 %r63, %r50, -2147483648;
mov.u32 %r235, %r63;
mov.u32 %r236, %r61;

BB0_46:
mov.u32 %r65, %r235;
neg.s32 %r176, %r60;
setp.eq.s32	%p26, %r50, 0;
selp.b32	%r239, %r60, %r176, %p26;
clz.b32 %r238, %r234;
setp.eq.s32	%p27, %r238, 0;
shl.b32 %r177, %r234, %r238;
mov.u32 %r178, 32;
sub.s32 %r179, %r178, %r238;
shr.u32 %r180, %r236, %r179;
add.s32 %r181, %r180, %r177;
selp.b32	%r69, %r234, %r181, %p27;
mov.u32 %r182, -921707870;
mul.hi.u32 %r237, %r69, %r182;
setp.lt.s32	%p28, %r237, 1;
@%p28 bra BB0_48;

mul.lo.s32 %r183, %r69, -921707870;
shr.u32 %r184, %r183, 31;
shl.b32 %r185, %r237, 1;
add.s32 %r237, %r184, %r185;
add.s32 %r238, %r238, 1;

BB0_48:
mov.u32 %r186, 126;
sub.s32 %r187, %r186, %r238;
shl.b32 %r188, %r187, 23;
add.s32 %r189, %r237, 1;
shr.u32 %r190, %r189, 7;
add.s32 %r191, %r190, 1;
shr.u32 %r192, %r191, 1;
add.s32 %r193, %r192, %r188;
or.b32 %r194, %r193, %r65;
mov.b32 %f179, %r194;

BB0_49:
mul.rn.f32 %f42, %f179, %f179;
and.b32 %r76, %r239, 1;
setp.eq.s32	%p29, %r76, 0;
@%p29 bra BB0_51;
bra.uni BB0_50;

BB0_51:
mov.f32 %f114, 0f3C08839E;
mov.f32 %f115, 0fB94CA1F9;
fma.rn.f32 %f180, %f115, %f42, %f114;
bra.uni BB0_52;

BB0_50:
mov.f32 %f112, 0fBAB6061A;
mov.f32 %f113, 0f37CCF5CE;
fma.rn.f32 %f180, %f113, %f42, %f112;

BB0_52:
@%p29 bra BB0_54;
bra.uni BB0_53;

BB0_54:
mov.f32 %f119, 0fBE2AAAA3;
fma.rn.f32 %f120, %f180, %f42, %f119;
mov.f32 %f121, 0f00000000;
fma.rn.f32 %f181, %f120, %f42, %f121;
bra.uni BB0_55;

BB0_53:
mov.f32 %f116, 0f3D2AAAA5;
fma.rn.f32 %f117, %f180, %f42, %f116;
mov.f32 %f118, 0fBF000000;
fma.rn.f32 %f181, %f117, %f42, %f118;

BB0_55:
fma.rn.f32 %f182, %f181, %f179, %f179;
@%p29 bra BB0_57;

fma.rn.f32 %f182, %f181, %f42, %f78;

BB0_57:
and.b32 %r195, %r239, 2;
setp.eq.s32	%p32, %r195, 0;
@%p32 bra BB0_59;

mov.f32 %f123, 0f00000000;
mov.f32 %f124, 0fBF800000;
fma.rn.f32 %f182, %f182, %f124, %f123;

BB0_59:
mov.f32 %f184, 0f00000000;
setp.lt.s32	%p33, %r4, 1;
@%p33 bra BB0_67;

mul.lo.s32 %r197, %r84, %r83;
mul.lo.s32 %r198, %r197, %r3;
cvt.s64.s32	%rd31, %r198;
mul.f32 %f127, %f12, 0fBF000000;
mul.f32 %f128, %f11, 0fBF000000;
cvt.rn.f32.s32	%f129, %r2;
fma.rn.f32 %f54, %f129, %f13, %f127;
cvt.rn.f32.s32	%f55, %r4;
cvt.rn.f32.s32	%f130, %r1;
fma.rn.f32 %f56, %f130, %f14, %f128;
cvt.rn.f32.s32	%f57, %r5;
mov.f32 %f184, 0f00000000;
mov.u32 %r240, 0;

BB0_61:
setp.lt.s32	%p34, %r5, 1;
@%p34 bra BB0_66;

cvt.rn.f32.s32	%f131, %r240;
add.f32 %f132, %f131, 0f3F000000;
mul.f32 %f133, %f13, %f132;
div.rn.f32 %f134, %f133, %f55;
add.f32 %f135, %f54, %f134;
mul.f32 %f59, %f182, %f135;
mul.f32 %f60, %f175, %f135;
mov.u32 %r241, 0;

BB0_63:
cvt.rn.f32.s32	%f137, %r241;
add.f32 %f138, %f137, 0f3F000000;
mul.f32 %f139, %f14, %f138;
div.rn.f32 %f140, %f139, %f57;
add.f32 %f141, %f56, %f140;
fma.rn.f32 %f142, %f175, %f141, %f59;
add.f32 %f62, %f8, %f142;
mul.f32 %f143, %f182, %f141;
sub.f32 %f144, %f60, %f143;
add.f32 %f63, %f9, %f144;
setp.lt.f32	%p35, %f63, 0fBF800000;
setp.lt.f32	%p36, %f4, %f63;
or.pred %p37, %p35, %p36;
setp.lt.f32	%p38, %f62, 0fBF800000;
or.pred %p39, %p37, %p38;
setp.lt.f32	%p40, %f5, %f62;
or.pred %p41, %p39, %p40;
mov.f32 %f183, 0f00000000;
@%p41 bra BB0_65;

setp.gtu.f32	%p42, %f63, 0f00000000;
selp.f32	%f145, %f63, 0f00000000, %p42;
setp.gtu.f32	%p43, %f62, 0f00000000;
selp.f32	%f146, %f62, 0f00000000, %p43;
cvt.rzi.s32.f32	%r200, %f145;
cvt.rzi.s32.f32	%r201, %f146;
setp.lt.s32	%p44, %r200, %r93;
add.s32 %r203, %r200, 1;
min.s32 %r204, %r200, %r93;
selp.f32	%f147, %f145, %f7, %p44;
selp.b32	%r205, %r203, %r93, %p44;
setp.lt.s32	%p45, %r201, %r92;
add.s32 %r207, %r201, 1;
selp.f32	%f148, %f146, %f6, %p45;
min.s32 %r208, %r201, %r92;
selp.b32	%r209, %r207, %r92, %p45;
cvt.rn.f32.s32	%f149, %r204;
sub.f32 %f150, %f147, %f149;
cvt.rn.f32.s32	%f151, %r208;
sub.f32 %f152, %f148, %f151;
sub.f32 %f154, %f78, %f150;
sub.f32 %f155, %f78, %f152;
mul.lo.s32 %r210, %r204, %r84;
add.s32 %r211, %r208, %r210;
cvt.s64.s32	%rd64, %r211;
add.s64 %rd65, %rd64, %rd31;
shl.b64 %rd67, %rd65, 2;
add.s64 %rd68, %rd66, %rd67;
add.s32 %r212, %r209, %r210;
cvt.s64.s32	%rd69, %r212;
add.s64 %rd70, %rd69, %rd31;
shl.b64 %rd71, %rd70, 2;
add.s64 %rd72, %rd66, %rd71;
mul.lo.s32 %r213, %r205, %r84;
add.s32 %r214, %r208, %r213;
cvt.s64.s32	%rd73, %r214;
add.s64 %rd74, %rd73, %rd31;
shl.b64 %rd75, %rd74, 2;
add.s64 %rd76, %rd66, %rd75;
add.s32 %r215, %r209, %r213;
cvt.s64.s32	%rd77, %r215;
add.s64 %rd78, %rd77, %rd31;
shl.b64 %rd79, %rd78, 2;
add.s64 %rd80, %rd66, %rd79;
mul.f32 %f156, %f154, %f155;
mul.f32 %f157, %f154, %f152;
mul.f32 %f158, %f150, %f155;
mul.f32 %f159, %f150, %f152;
ld.global.f32 %f160, [%rd68];
mul.f32 %f161, %f160, %f156;
ld.global.f32 %f162, [%rd72];
fma.rn.f32 %f163, %f157, %f162, %f161;
ld.global.f32 %f164, [%rd76];
fma.rn.f32 %f165, %f158, %f164, %f163;
ld.global.f32 %f166, [%rd80];
fma.rn.f32 %f183, %f159, %f166, %f165;

BB0_65:
add.f32 %f184, %f184, %f183;
add.s32 %r241, %r241, 1;
setp.lt.s32	%p46, %r241, %r5;
@%p46 bra BB0_63;

BB0_66:
add.s32 %r240, %r240, 1;
setp.lt.s32	%p47, %r240, %r4;
@%p47 bra BB0_61;

BB0_67:
mul.lo.s32 %r216, %r5, %r4;
cvt.rn.f32.s32	%f167, %r216;
shl.b64 %rd82, %rd86, 2;
add.s64 %rd83, %rd81, %rd82;
div.rn.f32 %f168, %f184, %f167;
st.global.f32 [%rd83], %f168;
mov.u32 %r218, %nctaid.x;
mul.lo.s32 %r219, %r218, %r88;
cvt.u64.u32	%rd84, %r219;
add.s64 %rd86, %rd84, %rd86;
setp.lt.u64	%p48, %rd86, %rd36;
@%p48 bra BB0_2;

BB0_68:
ret;
}




// ===== COMPILED SASS (sm_100) =====

	.target	sm_100

	.elftype	@"ET_EXEC"


//--------------------- .note.nv.tkinfo           --------------------------
	.section	.note.nv.tkinfo,"",@"SHT_NOTE"
	.sectionflags	@"SHF_NOTE_NV_TKINFO"
	.tkinfo
        /*0018*/ 	.word	0x00000002
        /*0030*/ 	.string	""
        /*0030*/ 	.string	"ptxas"
        /*0030*/ 	.string	"Cuda compilation tools, release 13.0, V13.0.88"
        /*0030*/ 	.string	"Build cuda_13.0.r13.0/compiler.36424714_0"
        /*0030*/ 	.string	"-arch sm_100 "



//--------------------- .note.nv.cuinfo           --------------------------
	.section	.note.nv.cuinfo,"",@"SHT_NOTE"
	.sectionflags	@"SHF_NOTE_NV_CUINFO"
        /*0018*/ 	.short	0x0002
        /*001a*/ 	.short	0x003d
        /*001c*/ 	.short	0x0082
	.zero		2


//--------------------- .nv.info                  --------------------------
	.section	.nv.info,"",@"SHT_CUDA_INFO"
	.align	4


	//----- nvinfo : EIATTR_REGCOUNT
	.align		4
        /*0000*/ 	.byte	0x04, 0x2f
        /*0002*/ 	.short	(.L_17 - .L_16)
	.align		4
.L_16:
        /*0004*/ 	.word	index@(_ZN6caffe279_GLOBAL__N__55_tmpxft_00006aa5_00000000_7_roi_align_rotated_op_cpp1_ii_3f2b956e22RoIAlignRotatedForwardIfEEviPKT_S2_iiiiiiS4_PS2_)
        /*0008*/ 	.word	0x0000002e


	//----- nvinfo : EIATTR_FRAME_SIZE
	.align		4
.L_17:
        /*000c*/ 	.byte	0x04, 0x11
        /*000e*/ 	.short	(.L_19 - .L_18)
	.align		4
.L_18:
        /*0010*/ 	.word	index@($__internal_3_$__cuda_sm3x_div_rn_noftz_f32_slowpath)
        /*0014*/ 	.word	0x00000020


	//----- nvinfo : EIATTR_FRAME_SIZE
	.align		4
.L_19:
        /*0018*/ 	.byte	0x04, 0x11
        /*001a*/ 	.short	(.L_21 - .L_20)
	.align		4
.L_20:
        /*001c*/ 	.word	index@($__internal_2_$__cuda_sm20_rem_u64)
        /*0020*/ 	.word	0x00000020


	//----- nvinfo : EIATTR_FRAME_SIZE
	.align		4
.L_21:
        /*0024*/ 	.byte	0x04, 0x11
        /*0026*/ 	.short	(.L_23 - .L_22)
	.align		4
.L_22:
        /*0028*/ 	.word	index@($__internal_1_$__cuda_sm20_div_u64)
        /*002c*/ 	.word	0x00000020


	//----- nvinfo : EIATTR_FRAME_SIZE
	.align		4
.L_23:
        /*0030*/ 	.byte	0x04, 0x11
        /*0032*/ 	.short	(.L_25 - .L_24)
	.align		4
.L_24:
        /*0034*/ 	.word	index@($__internal_0_$__cuda_sm20_div_rn_f64_full)
        /*0038*/ 	.word	0x00000020


	//----- nvinfo : EIATTR_FRAME_SIZE
	.align		4
.L_25:
        /*003c*/ 	.byte	0x04, 0x11
        /*003e*/ 	.short	(.L_27 - .L_26)
	.align		4
.L_26:
        /*0040*/ 	.word	index@(_ZN6caffe279_GLOBAL__N__55_tmpxft_00006aa5_00000000_7_roi_align_rotated_op_cpp1_ii_3f2b956e22RoIAlignRotatedForwardIfEEviPKT_S2_iiiiiiS4_PS2_)
        /*0044*/ 	.word	0x00000020


	//----- nvinfo : EIATTR_MIN_STACK_SIZE
	.align		4
.L_27:
        /*0048*/ 	.byte	0x04, 0x12
        /*004a*/ 	.short	(.L_29 - .L_28)
	.align		4
.L_28:
        /*004c*/ 	.word	index@(_ZN6caffe279_GLOBAL__N__55_tmpxft_00006aa5_00000000_7_roi_align_rotated_op_cpp1_ii_3f2b956e22RoIAlignRotatedForwardIfEEviPKT_S2_iiiiiiS4_PS2_)
        /*0050*/ 	.word	0x00000020
.L_29:


//--------------------- .nv.compat                --------------------------
	.section	.nv.compat,"",@"SHT_CUDA_COMPAT_INFO"
	.align	4
        /*0000*/ 	.byte	0x02, 0x09, 0x00, 0x00, 0x02, 0x02, 0x01, 0x00, 0x02, 0x05, 0x05, 0x00, 0x03, 0x07, 0x01, 0x01
        /*0010*/ 	.byte	0x02, 0x03, 0x00, 0x00, 0x02, 0x06, 0x01, 0x00, 0x04, 0x0b, 0x08, 0x00, 0x01, 0x00, 0x00, 0x00
        /*0020*/ 	.byte	0x00, 0x00, 0x00, 0x00


//--------------------- .nv.info._ZN6caffe279_GLOBAL__N__55_tmpxft_00006aa5_00000000_7_roi_align_rotated_op_cpp1_ii_3f2b956e22RoIAlignRotatedForwardIfEEviPKT_S2_iiiiiiS4_PS2_ --------------------------
	.section	.nv.info._ZN6caffe279_GLOBAL__N__55_tmpxft_00006aa5_00000000_7_roi_align_rotated_op_cpp1_ii_3f2b956e22RoIAlignRotatedForwardIfEEviPKT_S2_iiiiiiS4_PS2_,"",@"SHT_CUDA_INFO"
	.sectionflags	@""
	.align	4


	//----- nvinfo : EIATTR_CUDA_API_VERSION
	.align		4
        /*0000*/ 	.byte	0x04, 0x37
        /*0002*/ 	.short	(.L_31 - .L_30)
.L_30:
        /*0004*/ 	.word	0x00000082


	//----- nvinfo : EIATTR_KPARAM_INFO
	.align		4
.L_31:
        /*0008*/ 	.byte	0x04, 0x17
        /*000a*/ 	.short	(.L_33 - .L_32)
.L_32:
        /*000c*/ 	.word	0x00000000
        /*0010*/ 	.short	0x000a
        /*0012*/ 	.short	0x0038
        /*0014*/ 	.byte	0x00, 0xf0, 0x21, 0x00


	//----- nvinfo : EIATTR_KPARAM_INFO
	.align		4
.L_33:
        /*0018*/ 	.byte	0x04, 0x17
        /*001a*/ 	.short	(.L_35 - .L_34)
.L_34:
        /*001c*/ 	.word	0x00000000
        /*0020*/ 	.short	0x0009
        /*0022*/ 	.short	0x0030
        /*0024*/ 	.byte	0x00, 0xf0, 0x21, 0x00


	//----- nvinfo : EIATTR_KPARAM_INFO
	.align		4
.L_35:
        /*0028*/ 	.byte	0x04, 0x17
        /*002a*/ 	.short	(.L_37 - .L_36)
.L_36:
        /*002c*/ 	.word	0x00000000
        /*0030*/ 	.short	0x0008
        /*0032*/ 	.short	0x0028
        /*0034*/ 	.byte	0x00, 0xf0, 0x11, 0x00


	//----- nvinfo : EIATTR_KPARAM_INFO
	.align		4
.L_37:
        /*0038*/ 	.byte	0x04, 0x17
        /*003a*/ 	.short	(.L_39 - .L_38)
.L_38:
        /*003c*/ 	.word	0x00000000
        /*0040*/ 	.short	0x0007
        /*0042*/ 	.short	0x0024
        /*0044*/ 	.byte	0x00, 0xf0, 0x11, 0x00


	//----- nvinfo : EIATTR_KPARAM_INFO
	.align		4
.L_39:
        /*0048*/ 	.byte	0x04, 0x17
        /*004a*/ 	.short	(.L_41 - .L_40)
.L_40:
        /*004c*/ 	.word	0x00000000
        /*0050*/ 	.short	0x0006
        /*0052*/ 	.short	0x0020
        /*0054*/ 	.byte	0x00, 0xf0, 0x11, 0x00


	//----- nvinfo : EIATTR_KPARAM_INFO
	.align		4
.L_41:
        /*0058*/ 	.byte	0x04, 0x17
        /*005a*/ 	.short	(.L_43 - .L_42)
.L_42:
        /*005c*/ 	.word	0x00000000
        /*0060*/ 	.short	0x0005
        /*0062*/ 	.short	0x001c
        /*0064*/ 	.byte	0x00, 0xf0, 0x11, 0x00


	//----- nvinfo : EIATTR_KPARAM_INFO
	.align		4
.L_43:
        /*0068*/ 	.byte	0x04, 0x17
        /*006a*/ 	.short	(.L_45 - .L_44)
.L_44:
        /*006c*/ 	.word	0x00000000
        /*0070*/ 	.short	0x0004
        /*0072*/ 	.short	0x0018
        /*0074*/ 	.byte	0x00, 0xf0, 0x11, 0x00


	//----- nvinfo : EIATTR_KPARAM_INFO
	.align		4
.L_45:
        /*0078*/ 	.byte	0x04, 0x17
        /*007a*/ 	.short	(.L_47 - .L_46)
.L_46:
        /*007c*/ 	.word	0x00000000
        /*0080*/ 	.short	0x0003
        /*0082*/ 	.short	0x0014
        /*0084*/ 	.byte	0x00, 0xf0, 0x11, 0x00


	//----- nvinfo : EIATTR_KPARAM_INFO
	.align		4
.L_47:
        /*0088*/ 	.byte	0x04, 0x17
        /*008a*/ 	.short	(.L_49 - .L_48)
.L_48:
        /*008c*/ 	.word	0x00000000
        /*0090*/ 	.short	0x0002
        /*0092*/ 	.short	0x0010
        /*0094*/ 	.byte	0x00, 0xf0, 0x11, 0x00


	//----- nvinfo : EIATTR_KPARAM_INFO
	.align		4
.L_49:
        /*0098*/ 	.byte	0x04, 0x17
        /*009a*/ 	.short	(.L_51 - .L_50)
.L_50:
        /*009c*/ 	.word	0x00000000
        /*00a0*/ 	.short	0x0001
        /*00a2*/ 	.short	0x0008
        /*00a4*/ 	.byte	0x00, 0xf0, 0x21, 0x00


	//----- nvinfo : EIATTR_KPARAM_INFO
	.align		4
.L_51:
        /*00a8*/ 	.byte	0x04, 0x17
        /*00aa*/ 	.short	(.L_53 - .L_52)
.L_52:
        /*00ac*/ 	.word	0x00000000
        /*00b0*/ 	.short	0x0000
        /*00b2*/ 	.short	0x0000
        /*00b4*/ 	.byte	0x00, 0xf0, 0x11, 0x00


	//----- nvinfo : EIATTR_SPARSE_MMA_MASK
	.align		4
.L_53:
        /*00b8*/ 	.byte	0x03, 0x50
        /*00ba*/ 	.short	0x0000


	//----- nvinfo : EIATTR_MAXREG_COUNT
	.align		4
        /*00bc*/ 	.byte	0x03, 0x1b
        /*00be*/ 	.short	0x00ff


	//----- nvinfo : EIATTR_MERCURY_ISA_VERSION
	.align		4
        /*00c0*/ 	.byte	0x03, 0x5f
        /*00c2*/ 	.short	0x0101


	//----- nvinfo : EIATTR_VRC_CTA_INIT_COUNT
	.align		4
        /*00c4*/ 	.byte	0x02, 0x4a
	.zero		1
	.zero		1


	//----- nvinfo : EIATTR_EXIT_INSTR_OFFSETS
	.align		4
        /*00c8*/ 	.byte	0x04, 0x1c
        /*00ca*/ 	.short	(.L_55 - .L_54)


	//   ....[0]....
.L_54:
        /*00cc*/ 	.word	0x000000a0


	//   ....[1]....
        /*00d0*/ 	.word	0x000025c0


	//----- nvinfo : EIATTR_CRS_STACK_SIZE
	.align		4
.L_55:
        /*00d4*/ 	.byte	0x04, 0x1e
        /*00d6*/ 	.short	(.L_57 - .L_56)
.L_56:
        /*00d8*/ 	.word	0x00000000


	//----- nvinfo : EIATTR_CBANK_PARAM_SIZE
	.align		4
.L_57:
        /*00dc*/ 	.byte	0x03, 0x19
        /*00de*/ 	.short	0x0040


	//----- nvinfo : EIATTR_PARAM_CBANK
	.align		4
        /*00e0*/ 	.byte	0x04, 0x0a
        /*00e2*/ 	.short	(.L_59 - .L_58)
	.align		4
.L_58:
        /*00e4*/ 	.word	index@(.nv.constant0._ZN6caffe279_GLOBAL__N__55_tmpxft_00006aa5_00000000_7_roi_align_rotated_op_cpp1_ii_3f2b956e22RoIAlignRotatedForwardIfEEviPKT_S2_iiiiiiS4_PS2_)
        /*00e8*/ 	.short	0x0380
        /*00ea*/ 	.short	0x0040


	//----- nvinfo : EIATTR_SW_WAR
	.align		4
.L_59:
        /*00ec*/ 	.byte	0x04, 0x36
        /*00ee*/ 	.short	(.L_61 - .L_60)
.L_60:
        /*00f0*/ 	.word	0x00000008
.L_61:


//--------------------- .nv.callgraph             --------------------------
	.section	.nv.callgraph,"",@"SHT_CUDA_CALLGRAPH"
	.align	4
	.sectionentsize	8
	.align		4
        /*0000*/ 	.word	0x00000000
	.align		4
        /*0004*/ 	.word	0xffffffff
	.align		4
        /*0008*/ 	.word	0x00000000
	.align		4
        /*000c*/ 	.word	0xfffffffe
	.align		4
        /*0010*/ 	.word	0x00000000
	.align		4
        /*0014*/ 	.word	0xfffffffd
	.align		4
        /*0018*/ 	.word	0x00000000
	.align		4
        /*001c*/ 	.word	0xfffffffc


//--------------------- .nv.constant4             --------------------------
	.section	.nv.constant4,"a",@progbits
	.align	8
	.align		8
.nv.constant4:
        /*0000*/ 	.dword	_ZTVSt9basic_iosIcSt11char_traitsIcEE
	.align		8
        /*0008*/ 	.dword	_ZTTSo
	.align		8
        /*0010*/ 	.dword	_ZTVSt15basic_streambufIcSt11char_traitsIcEE
	.align		8
        /*0018*/ 	.dword	_ZTVNSt7__cxx1115basic_stringbufIcSt11char_traitsIcESaIcEEE
	.align		8
        /*0020*/ 	.dword	_ZTTNSt7__cxx1119basic_ostringstreamIcSt11char_traitsIcESaIcEEE
	.align		8
        /*0028*/ 	.dword	_ZTVN10__cxxabiv119__pointer_type_infoE
	.align		8
        /*0030*/ 	.dword	_ZTVN10__cxxabiv120__function_type_infoE
	.align		8
        /*0038*/ 	.dword	_ZTVN10__cxxabiv117__class_type_infoE
	.align		8
        /*0040*/ 	.dword	_ZTVN10__cxxabiv120__si_class_type_infoE
	.align		8
        /*0048*/ 	.dword	_ZTVSt9exception
	.align		8
        /*0050*/ 	.dword	_ZTVN3c105ErrorE
	.align		8
        /*0058*/ 	.dword	_ZTVN3c1020intrusive_ptr_targetE
	.align		8
        /*0060*/ 	.dword	_ZTVN3c1011StorageImplE
	.align		8
        /*0068*/ 	.dword	_ZTVN6caffe28OperatorINS_11CUDAContextEEE
	.align		8
        /*0070*/ 	.dword	_ZTVN6caffe217RoIAlignRotatedOpIfNS_11CUDAContextEEE


//--------------------- .nv.constant3             --------------------------
	.section	.nv.constant3,"a",@progbits
	.align	4
.nv.constant3:
	.type		__cudart_i2opi_f,@object
	.size		__cudart_i2opi_f,(.L_15 - __cudart_i2opi_f)
__cudart_i2opi_f:
        /*0000*/ 	.byte	0x41, 0x90, 0x43, 0x3c, 0x99, 0x95, 0x62, 0xdb, 0xc0, 0xdd, 0x34, 0xf5, 0xd1, 0x57, 0x27, 0xfc
        /*0010*/ 	.byte	0x29, 0x15, 0x44, 0x4e, 0x6e, 0x83, 0xf9, 0xa2
.L_15:


//--------------------- .text._ZN6caffe279_GLOBAL__N__55_tmpxft_00006aa5_00000000_7_roi_align_rotated_op_cpp1_ii_3f2b956e22RoIAlignRotatedForwardIfEEviPKT_S2_iiiiiiS4_PS2_ --------------------------
	.section	.text._ZN6caffe279_GLOBAL__N__55_tmpxft_00006aa5_00000000_7_roi_align_rotated_op_cpp1_ii_3f2b956e22RoIAlignRotatedForwardIfEEviPKT_S2_iiiiiiS4_PS2_,"ax",@progbits
	.align	128
        .global         _ZN6caffe279_GLOBAL__N__55_tmpxft_00006aa5_00000000_7_roi_align_rotated_op_cpp1_ii_3f2b956e22RoIAlignRotatedForwardIfEEviPKT_S2_iiiiiiS4_PS2_
        .type           _ZN6caffe279_GLOBAL__N__55_tmpxft_00006aa5_00000000_7_roi_align_rotated_op_cpp1_ii_3f2b956e22RoIAlignRotatedForwardIfEEviPKT_S2_iiiiiiS4_PS2_,@function
        .size           _ZN6caffe279_GLOBAL__N__55_tmpxft_00006aa5_00000000_7_roi_align_rotated_op_cpp1_ii_3f2b956e22RoIAlignRotatedForwardIfEEviPKT_S2_iiiiiiS4_PS2_,(.L_x_55 - _ZN6caffe279_GLOBAL__N__55_tmpxft_00006aa5_00000000_7_roi_align_rotated_op_cpp1_ii_3f2b956e22RoIAlignRotatedForwardIfEEviPKT_S2_iiiiiiS4_PS2_)
        .other          _ZN6caffe279_GLOBAL__N__55_tmpxft_00006aa5_00000000_7_roi_align_rotated_op_cpp1_ii_3f2b956e22RoIAlignRotatedForwardIfEEviPKT_S2_iiiiiiS4_PS2_,@"STO_CUDA_ENTRY STV_DEFAULT"
_ZN6caffe279_GLOBAL__N__55_tmpxft_00006aa5_00000000_7_roi_align_rotated_op_cpp1_ii_3f2b956e22RoIAlignRotatedForwardIfEEviPKT_S2_iiiiiiS4_PS2_:
.text._ZN6caffe279_GLOBAL__N__55_tmpxft_00006aa5_00000000_7_roi_align_rotated_op_cpp1_ii_3f2b956e22RoIAlignRotatedForwardIfEEviPKT_S2_iiiiiiS4_PS2_:
[----:B------:R-:W0:Y:S01]  /*0000*/  LDC R1, c[0x0][0x37c] ;  /* 0x0000df00ff017b82 */ /* 0x000e220000000800 */
[----:B------:R-:W1:Y:S01]  /*0010*/  S2R R6, SR_CTAID.X ;  /* 0x0000000000067919 */ /* 0x000e620000002500 */
[----:B------:R-:W1:Y:S01]  /*0020*/  LDCU UR9, c[0x0][0x360] ;  /* 0x00006c00ff0977ac */ /* 0x000e620008000800 */
[----:B0-----:R-:W-:Y:S01]  /*0030*/  VIADD R1, R1, 0xffffffe0 ;  /* 0xffffffe001017836 */ /* 0x001fe20000000000 */
[----:B------:R-:W1:Y:S01]  /*0040*/  S2R R3, SR_TID.X ;  /* 0x0000000000037919 */ /* 0x000e620000002100 */
[----:B------:R-:W0:Y:S02]  /*0050*/  LDCU UR4, c[0x0][0x380] ;  /* 0x00007000ff0477ac */ /* 0x000e240008000800 */
[----:B0-----:R-:W-:Y:S01]  /*0060*/  USHF.R.S32.HI UR12, URZ, 0x1f, UR4 ;  /* 0x0000001fff0c7899 */ /* 0x001fe20008011404 */
[----:B-1----:R-:W-:-:S05]  /*0070*/  IMAD R6, R6, UR9, R3 ;  /* 0x0000000906067c24 */ /* 0x002fca000f8e0203 */
[----:B------:R-:W-:-:S04]  /*0080*/  ISETP.GE.U32.AND P0, PT, R6, UR4, PT ;  /* 0x0000000406007c0c */ /* 0x000fc8000bf06070 */
[----:B------:R-:W-:-:S13]  /*0090*/  ISETP.GE.U32.AND.EX P0, PT, RZ, UR12, PT, P0 ;  /* 0x0000000cff007c0c */ /* 0x000fda000bf06100 */
[----:B------:R-:W-:Y:S05]  /*00a0*/  @P0 EXIT ;  /* 0x000000000000094d */ /* 0x000fea0003800000 */
[----:B------:R-:W0:Y:S01]  /*00b0*/  LDCU.64 UR16, c[0x0][0x398] ;  /* 0x00007300ff1077ac */ /* 0x000e220008000a00 */
[----:B------:R-:W-:Y:S01]  /*00c0*/  IMAD.MOV.U32 R7, RZ, RZ, RZ ;  /* 0x000000ffff077224 */ /* 0x000fe200078e00ff */
[----:B------:R-:W1:Y:S01]  /*00d0*/  LDCU.64 UR14, c[0x0][0x3a0] ;  /* 0x00007400ff0e77ac */ /* 0x000e620008000a00 */
[----:B------:R-:W2:Y:S01]  /*00e0*/  LDCU UR4, c[0x0][0x2f8] ;  /* 0x00005f00ff0477ac */ /* 0x000ea20008000800 */
[----:B------:R-:W3:Y:S01]  /*00f0*/  LDCU UR5, c[0x0][0x3a8] ;  /* 0x00007500ff0577ac */ /* 0x000ee20008000800 */
[----:B------:R-:W4:Y:S01]  /*0100*/  LDCU.64 UR10, c[0x0][0x358] ;  /* 0x00006b00ff0a77ac */ /* 0x000f220008000a00 */
[----:B0-----:R-:W-:Y:S01]  /*0110*/  I2FP.F32.S32 R4, UR16 ;  /* 0x0000001000047c45 */ /* 0x001fe20008201400 */
[----:B------:R-:W-:Y:S02]  /*0120*/  UIADD3 UR6, UPT, UPT, UR17, -0x1, URZ ;  /* 0xffffffff11067890 */ /* 0x000fe4000fffe0ff */
[----:B------:R-:W-:Y:S01]  /*0130*/  I2FP.F32.S32 R5, UR17 ;  /* 0x0000001100057c45 */ /* 0x000fe20008201400 */
[----:B------:R-:W-:Y:S01]  /*0140*/  UIADD3 UR7, UPT, UPT, UR16, -0x1, URZ ;  /* 0xffffffff10077890 */ /* 0x000fe2000fffe0ff */
[----:B-1----:R-:W-:-:S02]  /*0150*/  I2FP.F32.S32 R2, UR14 ;  /* 0x0000000e00027c45 */ /* 0x002fc40008201400 */
[----:B------:R-:W-:Y:S01]  /*0160*/  I2FP.F32.S32 R3, UR15 ;  /* 0x0000000f00037c45 */ /* 0x000fe20008201400 */
[----:B--2---:R-:W-:Y:S01]  /*0170*/  VIADD R8, R1, UR4 ;  /* 0x0000000401087c36 */ /* 0x004fe20008000000 */
[----:B------:R-:W-:Y:S02]  /*0180*/  I2FP.F32.S32 R10, UR6 ;  /* 0x00000006000a7c45 */ /* 0x000fe40008201400 */
[----:B------:R-:W-:Y:S02]  /*0190*/  I2FP.F32.S32 R11, UR7 ;  /* 0x00000007000b7c45 */ /* 0x000fe40008201400 */
[----:B---34-:R-:W-:-:S07]  /*01a0*/  I2FP.F32.S32 R9, UR5 ;  /* 0x0000000500097c45 */ /* 0x018fce0008201400 */
.L_x_35:
[----:B------:R-:W0:Y:S01]  /*01b0*/  LDC R14, c[0x0][0x3a4] ;  /* 0x0000e900ff0e7b82 */ /* 0x000e220000000800 */
[----:B------:R-:W-:Y:S01]  /*01c0*/  BSSY.RECONVERGENT B0, `(.L_x_0) ;  /* 0x000002b000007945 */ /* 0x000fe20003800200 */
[----:B0-----:R-:W-:-:S04]  /*01d0*/  SHF.R.S32.HI R21, RZ, 0x1f, R14 ;  /* 0x0000001fff157819 */ /* 0x001fc8000001140e */
[----:B------:R-:W-:-:S04]  /*01e0*/  LOP3.LUT R0, R7, R21, RZ, 0xfc, !PT ;  /* 0x0000001507007212 */ /* 0x000fc800078efcff */
[----:B------:R-:W-:-:S13]  /*01f0*/  ISETP.NE.U32.AND P0, PT, R0, RZ, PT ;  /* 0x000000ff0000720c */ /* 0x000fda0003f05070 */
[----:B------:R-:W-:Y:S05]  /*0200*/  @!P0 BRA `(.L_x_1) ;  /* 0x0000000000408947 */ /* 0x000fea0003800000 */
[----:B------:R-:W0:Y:S01]  /*0210*/  LDCU UR4, c[0x0][0x3a4] ;  /* 0x00007480ff0477ac */ /* 0x000e220008000800 */
[----:B------:R-:W-:Y:S01]  /*0220*/  IMAD.MOV.U32 R0, RZ, RZ, R6 ;  /* 0x000000ffff007224 */ /* 0x000fe200078e0006 */
[----:B------:R-:W-:Y:S02]  /*0230*/  MOV R20, R7 ;  /* 0x0000000700147202 */ /* 0x000fe40000000f00 */
[----:B------:R-:W-:Y:S01]  /*0240*/  MOV R22, 0x270 ;  /* 0x0000027000167802 */ /* 0x000fe20000000f00 */
[----:B0-----:R-:W-:-:S07]  /*0250*/  IMAD.U32 R23, RZ, RZ, UR4 ;  /* 0x00000004ff177e24 */ /* 0x001fce000f8e00ff */
[----:B------:R-:W-:Y:S05]  /*0260*/  CALL.REL.NOINC `($__internal_1_$__cuda_sm20_div_u64) ;  /* 0x0000002800147944 */ /* 0x000fea0003c00000 */
[----:B------:R-:W0:Y:S01]  /*0270*/  LDCU UR4, c[0x0][0x3a4] ;  /* 0x00007480ff0477ac */ /* 0x000e220008000800 */
[----:B------:R-:W-:Y:S01]  /*0280*/  IMAD.MOV.U32 R0, RZ, RZ, R6 ;  /* 0x000000ffff007224 */ /* 0x000fe200078e0006 */
[----:B------:R-:W-:Y:S01]  /*0290*/  MOV R14, R16 ;  /* 0x00000010000e7202 */ /* 0x000fe20000000f00 */
[----:B------:R-:W-:Y:S01]  /*02a0*/  IMAD.MOV.U32 R20, RZ, RZ, R7 ;  /* 0x000000ffff147224 */ /* 0x000fe200078e0007 */
[----:B------:R-:W-:Y:S01]  /*02b0*/  MOV R22, 0x2f0 ;  /* 0x000002f000167802 */ /* 0x000fe20000000f00 */
[----:B------:R-:W-:Y:S02]  /*02c0*/  IMAD.MOV.U32 R15, RZ, RZ, R17 ;  /* 0x000000ffff0f7224 */ /* 0x000fe400078e0011 */
[----:B0-----:R-:W-:-:S07]  /*02d0*/  IMAD.U32 R23, RZ, RZ, UR4 ;  /* 0x00000004ff177e24 */ /* 0x001fce000f8e00ff */
[----:B------:R-:W-:Y:S05]  /*02e0*/  CALL.REL.NOINC `($__internal_2_$__cuda_sm20_rem_u64) ;  /* 0x0000002c00087944 */ /* 0x000fea0003c00000 */
[----:B------:R-:W-:Y:S01]  /*02f0*/  IMAD.MOV.U32 R12, RZ, RZ, R0 ;  /* 0x000000ffff0c7224 */ /* 0x000fe200078e0000 */
[----:B------:R-:W-:Y:S06]  /*0300*/  BRA `(.L_x_2) ;  /* 0x0000000000587947 */ /* 0x000fec0003800000 */
.L_x_1:
[----:B------:R-:W0:Y:S08]  /*0310*/  I2F.U32.RP R0, R14 ;  /* 0x0000000e00007306 */ /* 0x000e300000209000 */
[----:B0-----:R-:W0:Y:S02]  /*0320*/  MUFU.RCP R0, R0 ;  /* 0x0000000000007308 */ /* 0x001e240000001000 */
[----:B0-----:R-:W-:-:S06]  /*0330*/  VIADD R12, R0, 0xffffffe ;  /* 0x0ffffffe000c7836 */ /* 0x001fcc0000000000 */
[----:B------:R0:W1:Y:S02]  /*0340*/  F2I.FTZ.U32.TRUNC.NTZ R13, R12 ;  /* 0x0000000c000d7305 */ /* 0x000064000021f000 */
[----:B0-----:R-:W-:Y:S02]  /*0350*/  HFMA2 R12, -RZ, RZ, 0, 0 ;  /* 0x00000000ff0c7431 */ /* 0x001fe400000001ff */
[----:B-1----:R-:W-:-:S04]  /*0360*/  IMAD.MOV R15, RZ, RZ, -R13 ;  /* 0x000000ffff0f7224 */ /* 0x002fc800078e0a0d */
[----:B------:R-:W-:-:S04]  /*0370*/  IMAD R15, R15, R14, RZ ;  /* 0x0000000e0f0f7224 */ /* 0x000fc800078e02ff */
[----:B------:R-:W-:Y:S01]  /*0380*/  IMAD.HI.U32 R13, R13, R15, R12 ;  /* 0x0000000f0d0d7227 */ /* 0x000fe200078e000c */
[----:B------:R-:W-:-:S05]  /*0390*/  LOP3.LUT R12, RZ, R14, RZ, 0x33, !PT ;  /* 0x0000000eff0c7212 */ /* 0x000fca00078e33ff */
[----:B------:R-:W-:-:S04]  /*03a0*/  IMAD.HI.U32 R13, R13, R6, RZ ;  /* 0x000000060d0d7227 */ /* 0x000fc800078e00ff */
[----:B------:R-:W-:-:S04]  /*03b0*/  IMAD.MOV R15, RZ, RZ, -R13 ;  /* 0x000000ffff0f7224 */ /* 0x000fc800078e0a0d */
[----:B------:R-:W-:-:S05]  /*03c0*/  IMAD R15, R14, R15, R6 ;  /* 0x0000000f0e0f7224 */ /* 0x000fca00078e0206 */
[----:B------:R-:W-:-:S13]  /*03d0*/  ISETP.GE.U32.AND P0, PT, R15, R14, PT ;  /* 0x0000000e0f00720c */ /* 0x000fda0003f06070 */
[----:B------:R-:W-:Y:S02]  /*03e0*/  @P0 IMAD.IADD R15, R15, 0x1, -R14 ;  /* 0x000000010f0f0824 */ /* 0x000fe400078e0a0e */
[----:B------:R-:W-:Y:S01]  /*03f0*/  @P0 VIADD R13, R13, 0x1 ;  /* 0x000000010d0d0836 */ /* 0x000fe20000000000 */
[----:B------:R-:W-:Y:S02]  /*0400*/  ISETP.NE.U32.AND P0, PT, R14, RZ, PT ;  /* 0x000000ff0e00720c */ /* 0x000fe40003f05070 */
[----:B------:R-:W-:-:S13]  /*0410*/  ISETP.GE.U32.AND P1, PT, R15, R14, PT ;  /* 0x0000000e0f00720c */ /* 0x000fda0003f26070 */
[----:B------:R-:W-:Y:S01]  /*0420*/  @P1 VIADD R13, R13, 0x1 ;  /* 0x000000010d0d1836 */ /* 0x000fe20000000000 */
[----:B------:R-:W-:-:S04]  /*0430*/  @P1 IADD3 R15, PT, PT, R15, -R14, RZ ;  /* 0x8000000e0f0f1210 */ /* 0x000fc80007ffe0ff */
[C---:B------:R-:W-:Y:S02]  /*0440*/  SEL R14, R12.reuse, R13, !P0 ;  /* 0x0000000d0c0e7207 */ /* 0x040fe40004000000 */
[----:B------:R-:W-:Y:S01]  /*0450*/  SEL R12, R12, R15, !P0 ;  /* 0x0000000f0c0c7207 */ /* 0x000fe20004000000 */
[----:B------:R-:W-:-:S07]  /*0460*/  IMAD.MOV.U32 R15, RZ, RZ, RZ ;  /* 0x000000ffff0f7224 */ /* 0x000fce00078e00ff */
.L_x_2:
[----:B------:R-:W-:Y:S05]  /*0470*/  BSYNC.RECONVERGENT B0 ;  /* 0x0000000000007941 */ /* 0x000fea0003800200 */
.L_x_0:
[----:B------:R-:W0:Y:S01]  /*0480*/  LDC R21, c[0x0][0x3a0] ;  /* 0x0000e800ff157b82 */ /* 0x000e220000000800 */
[----:B------:R-:W1:Y:S01]  /*0490*/  LDCU UR4, c[0x0][0x3a0] ;  /* 0x00007400ff0477ac */ /* 0x000e620008000800 */
[----:B------:R-:W-:Y:S01]  /*04a0*/  IMAD.MOV.U32 R0, RZ, RZ, R14 ;  /* 0x000000ffff007224 */ /* 0x000fe200078e000e */
[----:B------:R-:W-:Y:S01]  /*04b0*/  MOV R22, 0x500 ;  /* 0x0000050000167802 */ /* 0x000fe20000000f00 */
[----:B------:R-:W-:Y:S02]  /*04c0*/  IMAD.MOV.U32 R20, RZ, RZ, R15 ;  /* 0x000000ffff147224 */ /* 0x000fe400078e000f */
[----:B-1----:R-:W-:Y:S01]  /*04d0*/  IMAD.U32 R23, RZ, RZ, UR4 ;  /* 0x00000004ff177e24 */ /* 0x002fe2000f8e00ff */
[----:B0-----:R-:W-:-:S07]  /*04e0*/  SHF.R.S32.HI R21, RZ, 0x1f, R21 ;  /* 0x0000001fff157819 */ /* 0x001fce0000011415 */
[----:B------:R-:W-:Y:S05]  /*04f0*/  CALL.REL.NOINC `($__internal_2_$__cuda_sm20_rem_u64) ;  /* 0x0000002800847944 */ /* 0x000fea0003c00000 */
[----:B------:R-:W-:Y:S01]  /*0500*/  LOP3.LUT R13, R15, R21, RZ, 0xfc, !PT ;  /* 0x000000150f0d7212 */ /* 0x000fe200078efcff */
[----:B------:R-:W-:Y:S03]  /*0510*/  BSSY.RECONVERGENT B0, `(.L_x_3) ;  /* 0x0000022000007945 */ /* 0x000fe60003800200 */
[----:B------:R-:W-:Y:S02]  /*0520*/  ISETP.NE.U32.AND P0, PT, R13, RZ, PT ;  /* 0x000000ff0d00720c */ /* 0x000fe40003f05070 */
[----:B------:R-:W-:-:S11]  /*0530*/  MOV R13, R0 ;  /* 0x00000000000d7202 */ /* 0x000fd60000000f00 */
[----:B------:R-:W-:Y:S05]  /*0540*/  @!P0 BRA `(.L_x_4) ;  /* 0x0000000000248947 */ /* 0x000fea0003800000 */
[----:B------:R-:W0:Y:S01]  /*0550*/  LDCU UR4, c[0x0][0x3a0] ;  /* 0x00007400ff0477ac */ /* 0x000e220008000800 */
[----:B------:R-:W-:Y:S01]  /*0560*/  IMAD.MOV.U32 R0, RZ, RZ, R14 ;  /* 0x000000ffff007224 */ /* 0x000fe200078e000e */
[----:B------:R-:W-:Y:S01]  /*0570*/  MOV R22, 0x5b0 ;  /* 0x000005b000167802 */ /* 0x000fe20000000f00 */
[----:B------:R-:W-:Y:S02]  /*0580*/  IMAD.MOV.U32 R20, RZ, RZ, R15 ;  /* 0x000000ffff147224 */ /* 0x000fe400078e000f */
[----:B0-----:R-:W-:-:S07]  /*0590*/  IMAD.U32 R23, RZ, RZ, UR4 ;  /* 0x00000004ff177e24 */ /* 0x001fce000f8e00ff */
[----:B------:R-:W-:Y:S05]  /*05a0*/  CALL.REL.NOINC `($__internal_1_$__cuda_sm20_div_u64) ;  /* 0x0000002400447944 */ /* 0x000fea0003c00000 */
[----:B------:R-:W-:Y:S01]  /*05b0*/  IMAD.MOV.U32 R14, RZ, RZ, R16 ;  /* 0x000000ffff0e7224 */ /* 0x000fe200078e0010 */
[----:B------:R-:W-:Y:S01]  /*05c0*/  MOV R15, R17 ;  /* 0x00000011000f7202 */ /* 0x000fe20000000f00 */
[----:B------:R-:W-:Y:S06]  /*05d0*/  BRA `(.L_x_5) ;  /* 0x0000000000547947 */ /* 0x000fec0003800000 */
.L_x_4:
[----:B------:R-:W0:Y:S02]  /*05e0*/  LDCU UR4, c[0x0][0x3a0] ;  /* 0x00007400ff0477ac */ /* 0x000e240008000800 */
[----:B0-----:R-:W0:Y:S01]  /*05f0*/  I2F.U32.RP R0, UR4 ;  /* 0x0000000400007d06 */ /* 0x001e220008209000 */
[----:B------:R-:W-:-:S07]  /*0600*/  ISETP.NE.U32.AND P2, PT, RZ, UR4, PT ;  /* 0x00000004ff007c0c */ /* 0x000fce000bf45070 */
[----:B0-----:R-:W0:Y:S02]  /*0610*/  MUFU.RCP R0, R0 ;  /* 0x0000000000007308 */ /* 0x001e240000001000 */
[----:B0-----:R-:W-:-:S06]  /*0620*/  VIADD R16, R0, 0xffffffe ;  /* 0x0ffffffe00107836 */ /* 0x001fcc0000000000 */
[----:B------:R0:W1:Y:S02]  /*0630*/  F2I.FTZ.U32.TRUNC.NTZ R17, R16 ;  /* 0x0000001000117305 */ /* 0x000064000021f000 */
[----:B0-----:R-:W-:Y:S02]  /*0640*/  IMAD.MOV.U32 R16, RZ, RZ, RZ ;  /* 0x000000ffff107224 */ /* 0x001fe400078e00ff */
[----:B-1----:R-:W-:-:S04]  /*0650*/  IMAD.MOV R15, RZ, RZ, -R17 ;  /* 0x000000ffff0f7224 */ /* 0x002fc800078e0a11 */
[----:B------:R-:W-:-:S04]  /*0660*/  IMAD R15, R15, UR4, RZ ;  /* 0x000000040f0f7c24 */ /* 0x000fc8000f8e02ff */
[----:B------:R-:W-:-:S06]  /*0670*/  IMAD.HI.U32 R17, R17, R15, R16 ;  /* 0x0000000f11117227 */ /* 0x000fcc00078e0010 */
[----:B------:R-:W-:-:S04]  /*0680*/  IMAD.HI.U32 R17, R17, R14, RZ ;  /* 0x0000000e11117227 */ /* 0x000fc800078e00ff */
[----:B------:R-:W-:-:S04]  /*0690*/  IMAD.MOV R15, RZ, RZ, -R17 ;  /* 0x000000ffff0f7224 */ /* 0x000fc800078e0a11 */
[----:B------:R-:W-:Y:S02]  /*06a0*/  IMAD R14, R15, UR4, R14 ;  /* 0x000000040f0e7c24 */ /* 0x000fe4000f8e020e */
[----:B------:R-:W-:-:S03]  /*06b0*/  IMAD.MOV.U32 R15, RZ, RZ, RZ ;  /* 0x000000ffff0f7224 */ /* 0x000fc600078e00ff */
[----:B------:R-:W-:-:S13]  /*06c0*/  ISETP.GE.U32.AND P0, PT, R14, UR4, PT ;  /* 0x000000040e007c0c */ /* 0x000fda000bf06070 */
[----:B------:R-:W-:Y:S01]  /*06d0*/  @P0 IADD3 R14, PT, PT, R14, -UR4, RZ ;  /* 0x800000040e0e0c10 */ /* 0x000fe2000fffe0ff */
[----:B------:R-:W-:-:S03]  /*06e0*/  @P0 VIADD R17, R17, 0x1 ;  /* 0x0000000111110836 */ /* 0x000fc60000000000 */
[----:B------:R-:W-:-:S13]  /*06f0*/  ISETP.GE.U32.AND P1, PT, R14, UR4, PT ;  /* 0x000000040e007c0c */ /* 0x000fda000bf26070 */
[----:B------:R-:W-:Y:S01]  /*0700*/  @P1 VIADD R17, R17, 0x1 ;  /* 0x0000000111111836 */ /* 0x000fe20000000000 */
[----:B------:R-:W-:-:S05]  /*0710*/  @!P2 LOP3.LUT R17, RZ, UR4, RZ, 0x33, !PT ;  /* 0x00000004ff11ac12 */ /* 0x000fca000f8e33ff */
[----:B------:R-:W-:-:S07]  /*0720*/  IMAD.MOV.U32 R14, RZ, RZ, R17 ;  /* 0x000000ffff0e7224 */ /* 0x000fce00078e0011 */
.L_x_5:
[----:B------:R-:W-:Y:S05]  /*0730*/  BSYNC.RECONVERGENT B0 ;  /* 0x0000000000007941 */ /* 0x000fea0003800200 */
.L_x_3:
[----:B------:R-:W0:Y:S01]  /*0740*/  LDC R19, c[0x0][0x394] ;  /* 0x0000e500ff137b82 */ /* 0x000e220000000800 */
[----:B------:R-:W-:Y:S01]  /*0750*/  BSSY.RECONVERGENT B0, `(.L_x_6) ;  /* 0x0000029000007945 */ /* 0x000fe20003800200 */
[----:B0-----:R-:W-:-:S04]  /*0760*/  SHF.R.S32.HI R21, RZ, 0x1f, R19 ;  /* 0x0000001fff157819 */ /* 0x001fc80000011413 */
[----:B------:R-:W-:-:S04]  /*0770*/  LOP3.LUT R0, R15, R21, RZ, 0xfc, !PT ;  /* 0x000000150f007212 */ /* 0x000fc800078efcff */
[----:B------:R-:W-:-:S13]  /*0780*/  ISETP.NE.U32.AND P0, PT, R0, RZ, PT ;  /* 0x000000ff0000720c */ /* 0x000fda0003f05070 */
[----:B------:R-:W-:Y:S05]  /*0790*/  @!P0 BRA `(.L_x_7) ;  /* 0x00000000003c8947 */ /* 0x000fea0003800000 */
[----:B------:R-:W0:Y:S01]  /*07a0*/  LDCU UR4, c[0x0][0x394] ;  /* 0x00007280ff0477ac */ /* 0x000e220008000800 */
[----:B------:R-:W-:Y:S01]  /*07b0*/  MOV R0, R14 ;  /* 0x0000000e00007202 */ /* 0x000fe20000000f00 */
[----:B------:R-:W-:Y:S01]  /*07c0*/  IMAD.MOV.U32 R20, RZ, RZ, R15 ;  /* 0x000000ffff147224 */ /* 0x000fe200078e000f */
        /* <DEDUP_REMOVED lines=8> */
[----:B0-----:R-:W-:-:S07]  /*0850*/  IMAD.U32 R23, RZ, RZ, UR4 ;  /* 0x00000004ff177e24 */ /* 0x001fce000f8e00ff */
[----:B------:R-:W-:Y:S05]  /*0860*/  CALL.REL.NOINC `($__internal_2_$__cuda_sm20_rem_u64) ;  /* 0x0000002400a87944 */ /* 0x000fea0003c00000 */
[----:B------:R-:W-:Y:S01]  /*0870*/  IMAD.MOV.U32 R14, RZ, RZ, R0 ;  /* 0x000000ffff0e7224 */ /* 0x000fe200078e0000 */
[----:B------:R-:W-:Y:S06]  /*0880*/  BRA `(.L_x_8) ;  /* 0x0000000000547947 */ /* 0x000fec0003800000 */
.L_x_7:
[----:B------:R-:W0:Y:S08]  /*0890*/  I2F.U32.RP R0, R19 ;  /* 0x0000001300007306 */ /* 0x000e300000209000 */
[----:B0-----:R-:W0:Y:S02]  /*08a0*/  MUFU.RCP R0, R0 ;  /* 0x0000000000007308 */ /* 0x001e240000001000 */
[----:B0-----:R-:W-:Y:S01]  /*08b0*/  VIADD R16, R0, 0xffffffe ;  /* 0x0ffffffe00107836 */ /* 0x001fe20000000000 */
[----:B------:R-:W-:-:S05]  /*08c0*/  LOP3.LUT R0, RZ, R19, RZ, 0x33, !PT ;  /* 0x00000013ff007212 */ /* 0x000fca00078e33ff */
[----:B------:R0:W1:Y:S02]  /*08d0*/  F2I.FTZ.U32.TRUNC.NTZ R17, R16 ;  /* 0x0000001000117305 */ /* 0x000064000021f000 */
[----:B0-----:R-:W-:Y:S02]  /*08e0*/  HFMA2 R16, -RZ, RZ, 0, 0 ;  /* 0x00000000ff107431 */ /* 0x001fe400000001ff */
[----:B-1----:R-:W-:-:S04]  /*08f0*/  IMAD.MOV R18, RZ, RZ, -R17 ;  /* 0x000000ffff127224 */ /* 0x002fc800078e0a11 */
[----:B------:R-:W-:-:S04]  /*0900*/  IMAD R15, R18, R19, RZ ;  /* 0x00000013120f7224 */ /* 0x000fc800078e02ff */
[----:B------:R-:W-:-:S06]  /*0910*/  IMAD.HI.U32 R17, R17, R15, R16 ;  /* 0x0000000f11117227 */ /* 0x000fcc00078e0010 */
        /* <DEDUP_REMOVED lines=11> */
[----:B------:R-:W-:-:S07]  /*09d0*/  SEL R14, R0, R14, !P0 ;  /* 0x0000000e000e7207 */ /* 0x000fce0004000000 */
.L_x_8:
[----:B------:R-:W-:Y:S05]  /*09e0*/  BSYNC.RECONVERGENT B0 ;  /* 0x0000000000007941 */ /* 0x000fea0003800200 */
.L_x_6:
[----:B------:R-:W0:Y:S01]  /*09f0*/  LDCU.64 UR4, c[0x0][0x3b0] ;  /* 0x00007600ff0477ac */ /* 0x000e220008000a00 */
[----:B------:R-:W-:-:S05]  /*0a00*/  IMAD R15, R15, 0x6, RZ ;  /* 0x000000060f0f7824 */ /* 0x000fca00078e02ff */
[----:B------:R-:W-:Y:S02]  /*0a10*/  SHF.R.S32.HI R0, RZ, 0x1f, R15 ;  /* 0x0000001fff007819 */ /* 0x000fe4000001140f */
[----:B0-----:R-:W-:-:S04]  /*0a20*/  LEA R24, P0, R15, UR4, 0x2 ;  /* 0x000000040f187c11 */ /* 0x001fc8000f8010ff */
[----:B------:R-:W-:-:S05]  /*0a30*/  LEA.HI.X R25, R15, UR5, R0, 0x2, P0 ;  /* 0x000000050f197c11 */ /* 0x000fca00080f1400 */
[----:B------:R-:W2:Y:S04]  /*0a40*/  LDG.E R0, desc[UR10][R24.64+0x14] ;  /* 0x0000140a18007981 */ /* 0x000ea8000c1e1900 */
[----:B------:R-:W3:Y:S04]  /*0a50*/  LDG.E R17, desc[UR10][R24.64] ;  /* 0x0000000a18117981 */ /* 0x000ee8000c1e1900 */
[----:B------:R-:W4:Y:S04]  /*0a60*/  LDG.E R30, desc[UR10][R24.64+0xc] ;  /* 0x00000c0a181e7981 */ /* 0x000f28000c1e1900 */
[----:B------:R-:W4:Y:S01]  /*0a70*/  LDG.E R31, desc[UR10][R24.64+0x10] ;  /* 0x0000100a181f7981 */ /* 0x000f22000c1e1900 */
[----:B------:R-:W0:Y:S01]  /*0a80*/  MUFU.RCP64H R21, 180 ;  /* 0x4066800000157908 */ /* 0x000e220000001800 */
[----:B------:R-:W-:-:S02]  /*0a90*/  IMAD.MOV.U32 R18, RZ, RZ, 0x0 ;  /* 0x00000000ff127424 */ /* 0x000fc400078e00ff */
[----:B------:R-:W-:Y:S02]  /*0aa0*/  IMAD.MOV.U32 R19, RZ, RZ, 0x40668000 ;  /* 0x40668000ff137424 */ /* 0x000fe400078e00ff */
[----:B------:R-:W-:Y:S01]  /*0ab0*/  IMAD.MOV.U32 R20, RZ, RZ, 0x1 ;  /* 0x00000001ff147424 */ /* 0x000fe200078e00ff */
[----:B------:R-:W-:Y:S01]  /*0ac0*/  UMOV UR4, 0x54442d18 ;  /* 0x54442d1800047882 */ /* 0x000fe20000000000 */
[----:B------:R-:W-:Y:S01]  /*0ad0*/  UMOV UR5, 0x400921fb ;  /* 0x400921fb00057882 */ /* 0x000fe20000000000 */
[----:B------:R-:W5:Y:S04]  /*0ae0*/  LDG.E R15, desc[UR10][R24.64+0x4] ;  /* 0x0000040a180f7981 */ /* 0x000f68000c1e1900 */
[----:B------:R1:W5:Y:S01]  /*0af0*/  LDG.E R16, desc[UR10][R24.64+0x8] ;  /* 0x0000080a18107981 */ /* 0x000362000c1e1900 */
[----:B------:R-:W-:Y:S01]  /*0b00*/  BSSY.RECONVERGENT B0, `(.L_x_9) ;  /* 0x0000017000007945 */ /* 0x000fe20003800200 */
[----:B0-----:R-:W-:-:S08]  /*0b10*/  DFMA R22, R20, -R18, 1 ;  /* 0x3ff000001416742b */ /* 0x001fd00000000812 */
[----:B------:R-:W-:-:S08]  /*0b20*/  DFMA R22, R22, R22, R22 ;  /* 0x000000161616722b */ /* 0x000fd00000000016 */
[----:B------:R-:W-:-:S08]  /*0b30*/  DFMA R22, R20, R22, R20 ;  /* 0x000000161416722b */ /* 0x000fd00000000014 */
[----:B------:R-:W-:-:S08]  /*0b40*/  DFMA R18, R22, -R18, 1 ;  /* 0x3ff000001612742b */ /* 0x000fd00000000812 */
[----:B------:R-:W-:Y:S01]  /*0b50*/  DFMA R18, R22, R18, R22 ;  /* 0x000000121612722b */ /* 0x000fe20000000016 */
[----:B--2---:R-:W0:Y:S08]  /*0b60*/  F2F.F64.F32 R20, R0 ;  /* 0x0000000000147310 */ /* 0x004e300000201800 */
[----:B---3--:R-:W2:Y:S01]  /*0b70*/  F2I.TRUNC.NTZ R17, R17 ;  /* 0x0000001100117305 */ /* 0x008ea2000020f100 */
[----:B0-----:R-:W-:Y:S01]  /*0b80*/  DMUL R20, R20, UR4 ;  /* 0x0000000414147c28 */ /* 0x001fe20008000000 */
[----:B------:R-:W4:Y:S07]  /*0b90*/  LDCU UR4, c[0x0][0x390] ;  /* 0x00007200ff0477ac */ /* 0x000f2e0008000800 */
[----:B------:R-:W-:-:S02]  /*0ba0*/  DMUL R22, R20, R18 ;  /* 0x0000001214167228 */ /* 0x000fc40000000000 */
[----:B------:R-:W-:-:S06]  /*0bb0*/  FSETP.GEU.AND P1, PT, |R21|, 6.5827683646048100446e-37, PT ;  /* 0x036000001500780b */ /* 0x000fcc0003f2e200 */
[----:B-1----:R-:W-:Y:S01]  /*0bc0*/  DFMA R24, R22, -180, R20 ;  /* 0xc06680001618782b */ /* 0x002fe20000000014 */
[----:B----4-:R-:W-:Y:S01]  /*0bd0*/  FMUL R30, R30, UR4 ;  /* 0x000000041e1e7c20 */ /* 0x010fe20008400000 */
[----:B------:R-:W-:-:S06]  /*0be0*/  FMUL R31, R31, UR4 ;  /* 0x000000041f1f7c20 */ /* 0x000fcc0008400000 */
[----:B------:R-:W-:-:S10]  /*0bf0*/  DFMA R18, R18, R24, R22 ;  /* 0x000000181212722b */ /* 0x000fd40000000016 */
[----:B------:R-:W-:-:S05]  /*0c00*/  FFMA R22, RZ, 3.6015625, R19 ;  /* 0x40668000ff167823 */ /* 0x000fca0000000013 */
[----:B------:R-:W-:-:S13]  /*0c10*/  FSETP.GT.AND P0, PT, |R22|, 1.469367938527859385e-39, PT ;  /* 0x001000001600780b */ /* 0x000fda0003f04200 */
[----:B--2---:R-:W-:Y:S05]  /*0c20*/  @P0 BRA P1, `(.L_x_10) ;  /* 0x0000000000100947 */ /* 0x004fea0000800000 */
[----:B------:R-:W-:-:S07]  /*0c30*/  MOV R0, 0xc50 ;  /* 0x00000c5000007802 */ /* 0x000fce0000000f00 */
[----:B-----5:R-:W-:Y:S05]  /*0c40*/  CALL.REL.NOINC `($__internal_0_$__cuda_sm20_div_rn_f64_full) ;  /* 0x0000001800607944 */ /* 0x020fea0003c00000 */
[----:B------:R-:W-:Y:S01]  /*0c50*/  IMAD.MOV.U32 R18, RZ, RZ, R24 ;  /* 0x000000ffff127224 */ /* 0x000fe200078e0018 */
[----:B------:R-:W-:-:S07]  /*0c60*/  MOV R19, R25 ;  /* 0x0000001900137202 */ /* 0x000fce0000000f00 */
.L_x_10:
[----:B------:R-:W-:Y:S05]  /*0c70*/  BSYNC.RECONVERGENT B0 ;  /* 0x0000000000007941 */ /* 0x000fea0003800200 */
.L_x_9:
[----:B------:R-:W0:Y:S01]  /*0c80*/  MUFU.RCP R21, R2 ;  /* 0x0000000200157308 */ /* 0x000e220000001000 */
[----:B------:R-:W-:Y:S01]  /*0c90*/  FMNMX R31, R31, 1, !PT ;  /* 0x3f8000001f1f7809 */ /* 0x000fe20007800000 */
[----:B------:R-:W-:Y:S01]  /*0ca0*/  BSSY.RECONVERGENT B0, `(.L_x_11) ;  /* 0x000000f000007945 */ /* 0x000fe20003800200 */
[----:B------:R-:W-:-:S05]  /*0cb0*/  FMNMX R30, R30, 1, !PT ;  /* 0x3f8000001e1e7809 */ /* 0x000fca0007800000 */
[----:B------:R-:W1:Y:S08]  /*0cc0*/  FCHK P0, R31, R2 ;  /* 0x000000021f007302 */ /* 0x000e700000000000 */
[----:B------:R2:W3:Y:S01]  /*0cd0*/  F2F.F32.F64 R0, R18 ;  /* 0x0000001200007310 */ /* 0x0004e20000301000 */
[----:B0-----:R-:W-:-:S04]  /*0ce0*/  FFMA R20, -R2, R21, 1 ;  /* 0x3f80000002147423 */ /* 0x001fc80000000115 */
[----:B------:R-:W-:-:S04]  /*0cf0*/  FFMA R20, R21, R20, R21 ;  /* 0x0000001415147223 */ /* 0x000fc80000000015 */
[----:B------:R-:W-:-:S04]  /*0d00*/  FFMA R21, R31, R20, RZ ;  /* 0x000000141f157223 */ /* 0x000fc800000000ff */
[----:B------:R-:W-:-:S04]  /*0d10*/  FFMA R24, -R2, R21, R31 ;  /* 0x0000001502187223 */ /* 0x000fc8000000011f */
[----:B------:R-:W-:Y:S01]  /*0d20*/  FFMA R24, R20, R24, R21 ;  /* 0x0000001814187223 */ /* 0x000fe20000000015 */
[----:B-123--:R-:W-:Y:S06]  /*0d30*/  @!P0 BRA `(.L_x_12) ;  /* 0x0000000000148947 */ /* 0x00efec0003800000 */
[----:B------:R-:W-:Y:S01]  /*0d40*/  IMAD.MOV.U32 R18, RZ, RZ, R31 ;  /* 0x000000ffff127224 */ /* 0x000fe200078e001f */
[----:B------:R-:W-:Y:S01]  /*0d50*/  MOV R20, 0xd80 ;  /* 0x00000d8000147802 */ /* 0x000fe20000000f00 */
[----:B------:R-:W-:-:S07]  /*0d60*/  IMAD.MOV.U32 R19, RZ, RZ, R2 ;  /* 0x000000ffff137224 */ /* 0x000fce00078e0002 */
[----:B-----5:R-:W-:Y:S05]  /*0d70*/  CALL.REL.NOINC `($__internal_3_$__cuda_sm3x_div_rn_noftz_f32_slowpath) ;  /* 0x00000024005c7944 */ /* 0x020fea0003c00000 */
[----:B------:R-:W-:-:S07]  /*0d80*/  IMAD.MOV.U32 R24, RZ, RZ, R21 ;  /* 0x000000ffff187224 */ /* 0x000fce00078e0015 */
.L_x_12:
[----:B------:R-:W-:Y:S05]  /*0d90*/  BSYNC.RECONVERGENT B0 ;  /* 0x0000000000007941 */ /* 0x000fea0003800200 */
.L_x_11:
[----:B------:R-:W0:Y:S01]  /*0da0*/  MUFU.RCP R18, R3 ;  /* 0x0000000300127308 */ /* 0x000e220000001000 */
[----:B------:R-:W-:Y:S07]  /*0db0*/  BSSY.RECONVERGENT B0, `(.L_x_13) ;  /* 0x000000d000007945 */ /* 0x000fee0003800200 */
[----:B------:R-:W1:Y:S01]  /*0dc0*/  FCHK P0, R30, R3 ;  /* 0x000000031e007302 */ /* 0x000e620000000000 */
[----:B0-----:R-:W-:-:S04]  /*0dd0*/  FFMA R19, -R3, R18, 1 ;  /* 0x3f80000003137423 */ /* 0x001fc80000000112 */
[----:B------:R-:W-:-:S04]  /*0de0*/  FFMA R19, R18, R19, R18 ;  /* 0x0000001312137223 */ /* 0x000fc80000000012 */
[----:B------:R-:W-:-:S04]  /*0df0*/  FFMA R18, R30, R19, RZ ;  /* 0x000000131e127223 */ /* 0x000fc800000000ff */
[----:B------:R-:W-:-:S04]  /*0e00*/  FFMA R27, -R3, R18, R30 ;  /* 0x00000012031b7223 */ /* 0x000fc8000000011e */
[----:B------:R-:W-:Y:S01]  /*0e10*/  FFMA R27, R19, R27, R18 ;  /* 0x0000001b131b7223 */ /* 0x000fe20000000012 */
[----:B-1----:R-:W-:Y:S06]  /*0e20*/  @!P0 BRA `(.L_x_14) ;  /* 0x0000000000148947 */ /* 0x002fec0003800000 */
[----:B------:R-:W-:Y:S01]  /*0e30*/  IMAD.MOV.U32 R18, RZ, RZ, R30 ;  /* 0x000000ffff127224 */ /* 0x000fe200078e001e */
[----:B------:R-:W-:Y:S02]  /*0e40*/  MOV R19, R3 ;  /* 0x0000000300137202 */ /* 0x000fe40000000f00 */
[----:B------:R-:W-:-:S07]  /*0e50*/  MOV R20, 0xe70 ;  /* 0x00000e7000147802 */ /* 0x000fce0000000f00 */
[----:B-----5:R-:W-:Y:S05]  /*0e60*/  CALL.REL.NOINC `($__internal_3_$__cuda_sm3x_div_rn_noftz_f32_slowpath) ;  /* 0x0000002400207944 */ /* 0x020fea0003c00000 */
[----:B------:R-:W-:-:S07]  /*0e70*/  IMAD.MOV.U32 R27, RZ, RZ, R21 ;  /* 0x000000ffff1b7224 */ /* 0x000fce00078e0015 */
.L_x_14:
[----:B------:R-:W-:Y:S05]  /*0e80*/  BSYNC.RECONVERGENT B0 ;  /* 0x0000000000007941 */ /* 0x000fea0003800200 */
.L_x_13:
[----:B------:R-:W0:Y:S01]  /*0e90*/  LDCU UR4, c[0x0][0x3a8] ;  /* 0x00007500ff0477ac */ /* 0x000e220008000800 */
[----:B------:R-:W-:Y:S01]  /*0ea0*/  FSETP.NEU.AND P0, PT, |R0|, +INF , PT ;  /* 0x7f8000000000780b */ /* 0x000fe20003f0d200 */
[----:B------:R-:W-:Y:S01]  /*0eb0*/  IMAD.MOV.U32 R20, RZ, RZ, R0 ;  /* 0x000000ffff147224 */ /* 0x000fe200078e0000 */
[----:B------:R-:W-:Y:S01]  /*0ec0*/  BSSY.RECONVERGENT B0, `(.L_x_15) ;  /* 0x000005a000007945 */ /* 0x000fe20003800200 */
[--C-:B------:R-:W-:Y:S02]  /*0ed0*/  IMAD.MOV.U32 R18, RZ, RZ, R9.reuse ;  /* 0x000000ffff127224 */ /* 0x100fe400078e0009 */
[----:B------:R-:W-:-:S08]  /*0ee0*/  IMAD.MOV.U32 R19, RZ, RZ, R9 ;  /* 0x000000ffff137224 */ /* 0x000fd000078e0009 */
[----:B------:R-:W-:Y:S01]  /*0ef0*/  @!P0 FMUL R20, RZ, R0 ;  /* 0x00000000ff148220 */ /* 0x000fe20000400000 */
[----:B0-----:R-:W-:-:S03]  /*0f00*/  ISETP.LT.AND P1, PT, RZ, UR4, PT ;  /* 0x00000004ff007c0c */ /* 0x001fc6000bf21270 */
[----:B------:R-:W-:Y:S01]  /*0f10*/  FMUL R21, R20, 0.63661974668502807617 ;  /* 0x3f22f98314157820 */ /* 0x000fe20000400000 */
[----:B------:R-:W0:Y:S05]  /*0f20*/  LDCU UR4, c[0x0][0x394] ;  /* 0x00007280ff0477ac */ /* 0x000e2a0008000800 */
[----:B------:R-:W1:Y:S08]  /*0f30*/  F2I.NTZ R21, R21 ;  /* 0x0000001500157305 */ /* 0x000e700000203100 */
[----:B------:R-:W2:Y:S01]  /*0f40*/  @!P1 FRND.CEIL R18, R24 ;  /* 0x0000001800129307 */ /* 0x000ea20000209000 */
[----:B0-----:R-:W-:Y:S01]  /*0f50*/  IMAD R32, R17, UR4, R14 ;  /* 0x0000000411207c24 */ /* 0x001fe2000f8e020e */
[----:B-1----:R-:W-:-:S06]  /*0f60*/  I2FP.F32.S32 R23, R21 ;  /* 0x0000001500177245 */ /* 0x002fcc0000201400 */
[----:B------:R-:W0:Y:S01]  /*0f70*/  @!P1 FRND.CEIL R19, R27 ;  /* 0x0000001b00139307 */ /* 0x000e220000209000 */
[----:B------:R-:W-:Y:S01]  /*0f80*/  FSETP.GT.AND P1, PT, |R20|, 105615, PT ;  /* 0x47ce47801400780b */ /* 0x000fe20003f24200 */
[----:B------:R-:W-:-:S06]  /*0f90*/  FFMA R22, -R23, 1.5707962512969970703, R20 ;  /* 0x3fc90fda17167823 */ /* 0x000fcc0000000114 */
[----:B--2---:R1:W2:Y:S01]  /*0fa0*/  F2I.TRUNC.NTZ R26, R18 ;  /* 0x00000012001a7305 */ /* 0x0042a2000020f100 */
[----:B------:R-:W-:-:S04]  /*0fb0*/  FFMA R22, -R23, 7.5497894158615963534e-08, R22 ;  /* 0x33a2216817167823 */ /* 0x000fc80000000116 */
[----:B------:R-:W-:-:S03]  /*0fc0*/  FFMA R22, -R23, 5.3903029534742383927e-15, R22 ;  /* 0x27c234c517167823 */ /* 0x000fc60000000116 */
[----:B0-----:R1:W0:Y:S01]  /*0fd0*/  F2I.TRUNC.NTZ R25, R19 ;  /* 0x0000001300197305 */ /* 0x001222000020f100 */
[----:B------:R-:W-:Y:S05]  /*0fe0*/  @!P1 BRA `(.L_x_16) ;  /* 0x00000004001c9947 */ /* 0x000fea0003800000 */
[----:B------:R-:W3:Y:S01]  /*0ff0*/  LDCU UR4, c[0x0][0x2f8] ;  /* 0x00005f00ff0477ac */ /* 0x000ee20008000800 */
[----:B------:R-:W-:Y:S01]  /*1000*/  SHF.L.U32 R14, R20, 0x8, RZ ;  /* 0x00000008140e7819 */ /* 0x000fe200000006ff */
[----:B-1----:R-:W-:Y:S01]  /*1010*/  IMAD.MOV.U32 R19, RZ, RZ, RZ ;  /* 0x000000ffff137224 */ /* 0x002fe200078e00ff */
[----:B------:R-:W-:Y:S01]  /*1020*/  SHF.R.U32.HI R21, RZ, 0x17, R20 ;  /* 0x00000017ff157819 */ /* 0x000fe20000011614 */
[----:B------:R-:W-:Y:S01]  /*1030*/  UMOV UR5, 0xfffffffa ;  /* 0xfffffffa00057882 */ /* 0x000fe20000000000 */
[----:B------:R-:W-:Y:S01]  /*1040*/  LOP3.LUT R23, R14, 0x80000000, RZ, 0xfc, !PT ;  /* 0x800000000e177812 */ /* 0x000fe200078efcff */
[----:B---3--:R-:W-:Y:S01]  /*1050*/  VIADD R28, R8, -UR4 ;  /* 0x80000004081c7c36 */ /* 0x008fe20008000000 */
[----:B------:R-:W-:-:S03]  /*1060*/  UMOV UR4, URZ ;  /* 0x000000ff00047c82 */ /* 0x000fc60008000000 */
[----:B------:R-:W-:-:S07]  /*1070*/  IMAD.MOV.U32 R17, RZ, RZ, R28 ;  /* 0x000000ffff117224 */ /* 0x000fce00078e001c */
.L_x_17:
[----:B------:R-:W1:Y:S01]  /*1080*/  LDCU UR8, c[0x3][UR4] ;  /* 0x00c00000040877ac */ /* 0x000e620008000800 */
[----:B------:R-:W-:Y:S01]  /*1090*/  MOV R18, R19 ;  /* 0x0000001300127202 */ /* 0x000fe20000000f00 */
[----:B------:R-:W-:Y:S01]  /*10a0*/  IMAD.MOV.U32 R19, RZ, RZ, RZ ;  /* 0x000000ffff137224 */ /* 0x000fe200078e00ff */
[----:B------:R-:W-:Y:S02]  /*10b0*/  UIADD3 UR5, UPT, UPT, UR5, 0x1, URZ ;  /* 0x0000000105057890 */ /* 0x000fe4000fffe0ff */
[----:B------:R-:W-:Y:S02]  /*10c0*/  UIADD3 UR4, UPT, UPT, UR4, 0x4, URZ ;  /* 0x0000000404047890 */ /* 0x000fe4000fffe0ff */
[----:B------:R-:W-:Y:S01]  /*10d0*/  UISETP.NE.AND UP0, UPT, UR5, URZ, UPT ;  /* 0x000000ff0500728c */ /* 0x000fe2000bf05270 */
[----:B-1----:R-:W-:-:S05]  /*10e0*/  IMAD.WIDE.U32 R18, R23, UR8, R18 ;  /* 0x0000000817127c25 */ /* 0x002fca000f8e0012 */
[----:B------:R1:W-:Y:S02]  /*10f0*/  STL [R17], R18 ;  /* 0x0000001211007387 */ /* 0x0003e40000100800 */
[----:B-1----:R-:W-:Y:S01]  /*1100*/  VIADD R17, R17, 0x4 ;  /* 0x0000000411117836 */ /* 0x002fe20000000000 */
[----:B------:R-:W-:Y:S06]  /*1110*/  BRA.U UP0, `(.L_x_17) ;  /* 0xfffffffd00d87547 */ /* 0x000fec000b83ffff */
[C---:B------:R-:W-:Y:S01]  /*1120*/  LOP3.LUT R14, R21.reuse, 0xff, RZ, 0xc0, !PT ;  /* 0x000000ff150e7812 */ /* 0x040fe200078ec0ff */
[----:B------:R1:W-:Y:S01]  /*1130*/  STL [R28+0x18], R19 ;  /* 0x000018131c007387 */ /* 0x0003e20000100800 */
[----:B------:R-:W-:-:S03]  /*1140*/  LOP3.LUT P1, R22, R21, 0x1f, RZ, 0xc0, !PT ;  /* 0x0000001f15167812 */ /* 0x000fc6000782c0ff */
[----:B------:R-:W-:-:S05]  /*1150*/  VIADD R14, R14, 0xffffff80 ;  /* 0xffffff800e0e7836 */ /* 0x000fca0000000000 */
[----:B------:R-:W-:-:S04]  /*1160*/  SHF.R.U32.HI R14, RZ, 0x5, R14 ;  /* 0x00000005ff0e7819 */ /* 0x000fc8000001160e */
[----:B------:R-:W-:-:S04]  /*1170*/  IADD3 R14, PT, PT, -R14, 0x6, RZ ;  /* 0x000000060e0e7810 */ /* 0x000fc80007ffe1ff */
[----:B------:R-:W-:-:S05]  /*1180*/  LEA R17, R14, R28, 0x2 ;  /* 0x0000001c0e117211 */ /* 0x000fca00078e10ff */
[----:B------:R-:W3:Y:S04]  /*1190*/  LDL R14, [R17] ;  /* 0x00000000110e7983 */ /* 0x000ee80000100800 */
[----:B------:R-:W4:Y:S04]  /*11a0*/  @P1 LDL R29, [R17+-0x8] ;  /* 0xfffff800111d1983 */ /* 0x000f280000100800 */
[----:B------:R-:W2:Y:S01]  /*11b0*/  LDL R21, [R17+-0x4] ;  /* 0xfffffc0011157983 */ /* 0x000ea20000100800 */
[----:B------:R-:W-:Y:S02]  /*11c0*/  @P1 IADD3 R18, PT, PT, -R22, 0x20, RZ ;  /* 0x0000002016121810 */ /* 0x000fe40007ffe1ff */
[----:B---3--:R-:W-:-:S02]  /*11d0*/  @P1 SHF.L.U32 R23, R14, R22, RZ ;  /* 0x000000160e171219 */ /* 0x008fc400000006ff */
[-C--:B----4-:R-:W-:Y:S02]  /*11e0*/  @P1 SHF.R.U32.HI R29, RZ, R18.reuse, R29 ;  /* 0x00000012ff1d1219 */ /* 0x090fe4000001161d */
[----:B--2---:R-:W-:Y:S02]  /*11f0*/  @P1 SHF.R.U32.HI R18, RZ, R18, R21 ;  /* 0x00000012ff121219 */ /* 0x004fe40000011615 */
[----:B------:R-:W-:-:S03]  /*1200*/  @P1 SHF.L.U32 R22, R21, R22, RZ ;  /* 0x0000001615161219 */ /* 0x000fc600000006ff */
[----:B------:R-:W-:Y:S02]  /*1210*/  @P1 IMAD.IADD R14, R18, 0x1, R23 ;  /* 0x00000001120e1824 */ /* 0x000fe400078e0217 */
[----:B------:R-:W-:-:S05]  /*1220*/  @P1 IMAD.IADD R21, R29, 0x1, R22 ;  /* 0x000000011d151824 */ /* 0x000fca00078e0216 */
[C---:B-1----:R-:W-:Y:S01]  /*1230*/  SHF.L.U32.HI R28, R21.reuse, 0x2, R14 ;  /* 0x00000002151c7819 */ /* 0x042fe2000001060e */
[----:B------:R-:W-:-:S03]  /*1240*/  IMAD.SHL.U32 R21, R21, 0x4, RZ ;  /* 0x0000000415157824 */ /* 0x000fc600078e00ff */
[----:B------:R-:W-:-:S04]  /*1250*/  SHF.R.U32.HI R19, RZ, 0x1f, R28 ;  /* 0x0000001fff137819 */ /* 0x000fc8000001161c */
[----:B------:R-:W-:-:S04]  /*1260*/  ISETP.NE.AND P1, PT, R19, RZ, PT ;  /* 0x000000ff1300720c */ /* 0x000fc80003f25270 */
[----:B------:R-:W-:-:S09]  /*1270*/  ISETP.NE.AND P2, PT, R21, RZ, P1 ;  /* 0x000000ff1500720c */ /* 0x000fd20000f45270 */
[----:B------:R-:W-:-:S04]  /*1280*/  @P1 LOP3.LUT R17, RZ, R28, RZ, 0x33, !PT ;  /* 0x0000001cff111212 */ /* 0x000fc800078e33ff */
[----:B------:R-:W-:Y:S01]  /*1290*/  @P1 IADD3 R18, PT, PT, R17, 0x1, RZ ;  /* 0x0000000111121810 */ /* 0x000fe20007ffe0ff */
[----:B------:R-:W-:-:S04]  /*12a0*/  @P2 IMAD.MOV R18, RZ, RZ, R17 ;  /* 0x000000ffff122224 */ /* 0x000fc800078e0211 */
[----:B------:R-:W-:-:S04]  /*12b0*/  @P1 IMAD.MOV.U32 R28, RZ, RZ, R18 ;  /* 0x000000ffff1c1224 */ /* 0x000fc800078e0012 */
[----:B------:R-:W1:Y:S02]  /*12c0*/  FLO.U32 R17, R28 ;  /* 0x0000001c00117300 */ /* 0x000e6400000e0000 */
[----:B-1----:R-:W-:Y:S01]  /*12d0*/  IADD3 R23, PT, PT, -R17, 0x1f, RZ ;  /* 0x0000001f11177810 */ /* 0x002fe20007ffe1ff */
[----:B------:R-:W-:Y:S01]  /*12e0*/  IMAD.MOV.U32 R17, RZ, RZ, R21 ;  /* 0x000000ffff117224 */ /* 0x000fe200078e0015 */
[----:B------:R-:W-:Y:S02]  /*12f0*/  @P1 IADD3 R17, PT, PT, -R21, RZ, RZ ;  /* 0x000000ff15111210 */ /* 0x000fe40007ffe1ff */
[C---:B------:R-:W-:Y:S02]  /*1300*/  ISETP.NE.AND P2, PT, R23.reuse, RZ, PT ;  /* 0x000000ff1700720c */ /* 0x040fe40003f45270 */
[----:B------:R-:W-:Y:S02]  /*1310*/  IADD3 R22, PT, PT, -R23, 0x20, RZ ;  /* 0x0000002017167810 */ /* 0x000fe40007ffe1ff */
[----:B------:R-:W-:-:S02]  /*1320*/  SHF.L.U32 R18, R28, R23, RZ ;  /* 0x000000171c127219 */ /* 0x000fc400000006ff */
[----:B------:R-:W-:Y:S02]  /*1330*/  SHF.R.U32.HI R17, RZ, R22, R17 ;  /* 0x00000016ff117219 */ /* 0x000fe40000011611 */
[----:B------:R-:W-:Y:S02]  /*1340*/  LOP3.LUT R22, R20, 0x80000000, RZ, 0xc0, !PT ;  /* 0x8000000014167812 */ /* 0x000fe400078ec0ff */
[----:B------:R-:W-:-:S03]  /*1350*/  LEA.HI R21, R14, R19, RZ, 0x2 ;  /* 0x000000130e157211 */ /* 0x000fc600078f10ff */
[----:B------:R-:W-:Y:S01]  /*1360*/  @P2 IMAD.IADD R28, R18, 0x1, R17 ;  /* 0x00000001121c2824 */ /* 0x000fe200078e0211 */
[C---:B------:R-:W-:Y:S02]  /*1370*/  ISETP.NE.AND P2, PT, R22.reuse, RZ, PT ;  /* 0x000000ff1600720c */ /* 0x040fe40003f45270 */
[----:B------:R-:W-:Y:S01]  /*1380*/  @P1 LOP3.LUT R22, R22, 0x80000000, RZ, 0x3c, !PT ;  /* 0x8000000016161812 */ /* 0x000fe200078e3cff */
[----:B------:R-:W-:-:S05]  /*1390*/  IMAD.HI.U32 R17, R28, -0x36f0255e, RZ ;  /* 0xc90fdaa21c117827 */ /* 0x000fca00078e00ff */
[----:B------:R-:W-:-:S13]  /*13a0*/  ISETP.GE.AND P3, PT, R17, 0x1, PT ;  /* 0x000000011100780c */ /* 0x000fda0003f66270 */
[----:B------:R-:W-:Y:S02]  /*13b0*/  @P3 IMAD R18, R28, -0x36f0255e, RZ ;  /* 0xc90fdaa21c123824 */ /* 0x000fe400078e02ff */
[----:B------:R-:W-:-:S03]  /*13c0*/  @P3 VIADD R23, R23, 0x1 ;  /* 0x0000000117173836 */ /* 0x000fc60000000000 */
[----:B------:R-:W-:Y:S02]  /*13d0*/  @P3 SHF.L.U32.HI R17, R18, 0x1, R17 ;  /* 0x0000000112113819 */ /* 0x000fe40000010611 */
[----:B------:R-:W-:-:S03]  /*13e0*/  IADD3 R23, PT, PT, -R23, 0x7e, RZ ;  /* 0x0000007e17177810 */ /* 0x000fc60007ffe1ff */
[----:B------:R-:W-:-:S05]  /*13f0*/  VIADD R17, R17, 0x1 ;  /* 0x0000000111117836 */ /* 0x000fca0000000000 */
[----:B------:R-:W-:-:S04]  /*1400*/  LEA.HI R17, R17, 0x1, RZ, 0x19 ;  /* 0x0000000111117811 */ /* 0x000fc800078fc8ff */
[----:B------:R-:W-:Y:S02]  /*1410*/  SHF.R.U32.HI R14, RZ, 0x1, R17 ;  /* 0x00000001ff0e7819 */ /* 0x000fe40000011611 */
[----:B------:R-:W-:-:S03]  /*1420*/  IADD3 R17, PT, PT, -R21, RZ, RZ ;  /* 0x000000ff15117210 */ /* 0x000fc60007ffe1ff */
[----:B------:R-:W-:Y:S02]  /*1430*/  IMAD R23, R23, 0x800000, R14 ;  /* 0x0080000017177824 */ /* 0x000fe400078e020e */
[----:B------:R-:W-:-:S03]  /*1440*/  @P2 IMAD.MOV.U32 R21, RZ, RZ, R17 ;  /* 0x000000ffff152224 */ /* 0x000fc600078e0011 */
[----:B------:R-:W-:-:S07]  /*1450*/  LOP3.LUT R22, R23, R22, RZ, 0xfc, !PT ;  /* 0x0000001617167212 */ /* 0x000fce00078efcff */
.L_x_16:
[----:B------:R-:W-:Y:S05]  /*1460*/  BSYNC.RECONVERGENT B0 ;  /* 0x0000000000007941 */ /* 0x000fea0003800200 */
.L_x_15:
[----:B------:R-:W-:Y:S01]  /*1470*/  VIADD R20, R21, 0x1 ;  /* 0x0000000115147836 */ /* 0x000fe20000000000 */
[-C--:B------:R-:W-:Y:S01]  /*1480*/  MOV R14, R0.reuse ;  /* 0x00000000000e7202 */ /* 0x080fe20000000f00 */
[----:B------:R-:W-:Y:S01]  /*1490*/  @!P0 FMUL R14, RZ, R0 ;  /* 0x00000000ff0e8220 */ /* 0x000fe20000400000 */
[----:B------:R-:W-:Y:S01]  /*14a0*/  FMUL R23, R22, R22 ;  /* 0x0000001616177220 */ /* 0x000fe20000400000 */
[----:B------:R-:W-:Y:S01]  /*14b0*/  BSSY.RECONVERGENT B0, `(.L_x_18) ;  /* 0x000005e000007945 */ /* 0x000fe20003800200 */
[----:B------:R-:W-:Y:S01]  /*14c0*/  LOP3.LUT P2, RZ, R20, 0x1, RZ, 0xc0, !PT ;  /* 0x0000000114ff7812 */ /* 0x000fe2000784c0ff */
[C---:B------:R-:W-:Y:S01]  /*14d0*/  FMUL R17, R14.reuse, 0.63661974668502807617 ;  /* 0x3f22f9830e117820 */ /* 0x040fe20000400000 */
[----:B------:R-:W-:Y:S02]  /*14e0*/  FSETP.GT.AND P1, PT, |R14|, 105615, PT ;  /* 0x47ce47800e00780b */ /* 0x000fe40003f24200 */
[----:B------:R-:W-:-:S03]  /*14f0*/  LOP3.LUT P0, RZ, R20, 0x2, RZ, 0xc0, !PT ;  /* 0x0000000214ff7812 */ /* 0x000fc6000780c0ff */
[----:B------:R-:W3:Y:S06]  /*1500*/  F2I.NTZ R17, R17 ;  /* 0x0000001100117305 */ /* 0x000eec0000203100 */
[----:B------:R-:W-:Y:S02]  /*1510*/  @P2 IMAD.MOV.U32 R0, RZ, RZ, 0x37ccf5ce ;  /* 0x37ccf5ceff002424 */ /* 0x000fe400078e00ff */
[----:B-1----:R-:W-:Y:S02]  /*1520*/  @!P2 IMAD.MOV.U32 R18, RZ, RZ, 0x394ca1f9 ;  /* 0x394ca1f9ff12a424 */ /* 0x002fe400078e00ff */
[----:B------:R-:W-:-:S02]  /*1530*/  @P2 FFMA R0, R23, R0, -0.0013887316454201936722 ;  /* 0xbab6061a17002423 */ /* 0x000fc40000000000 */
[----:B------:R-:W-:Y:S01]  /*1540*/  @!P2 FFMA R0, R23, -R18, 0.0083321612328290939331 ;  /* 0x3c08839e1700a423 */ /* 0x000fe20000000812 */
[----:B---3--:R-:W-:-:S03]  /*1550*/  I2FP.F32.S32 R21, R17 ;  /* 0x0000001100157245 */ /* 0x008fc60000201400 */
[CC--:B------:R-:W-:Y:S01]  /*1560*/  @P2 FFMA R19, R23.reuse, R0.reuse, 0.041666645556688308716 ;  /* 0x3d2aaaa517132423 */ /* 0x0c0fe20000000000 */
[----:B------:R-:W-:-:S03]  /*1570*/  @!P2 FFMA R0, R23, R0, -0.16666655242443084717 ;  /* 0xbe2aaaa31700a423 */ /* 0x000fc60000000000 */
[C---:B------:R-:W-:Y:S01]  /*1580*/  @P2 FFMA R19, R23.reuse, R19, -0.5 ;  /* 0xbf00000017132423 */ /* 0x040fe20000000013 */
[----:B------:R-:W-:Y:S01]  /*1590*/  @!P2 FFMA R19, R23, R0, RZ ;  /* 0x000000001713a223 */ /* 0x000fe200000000ff */
[----:B------:R-:W-:-:S03]  /*15a0*/  FFMA R18, -R21, 1.5707962512969970703, R14 ;  /* 0x3fc90fda15127823 */ /* 0x000fc6000000010e */
[----:B------:R-:W-:Y:S01]  /*15b0*/  FFMA R0, R19, R22, R22 ;  /* 0x0000001613007223 */ /* 0x000fe20000000016 */
[----:B------:R-:W-:Y:S01]  /*15c0*/  FFMA R18, -R21, 7.5497894158615963534e-08, R18 ;  /* 0x33a2216815127823 */ /* 0x000fe20000000112 */
[----:B------:R-:W-:-:S03]  /*15d0*/  @P2 FFMA R0, R23, R19, 1 ;  /* 0x3f80000017002423 */ /* 0x000fc60000000013 */
[----:B------:R-:W-:Y:S01]  /*15e0*/  FFMA R18, -R21, 5.3903029534742383927e-15, R18 ;  /* 0x27c234c515127823 */ /* 0x000fe20000000112 */
[----:B------:R-:W-:Y:S01]  /*15f0*/  @P0 FFMA R0, R0, -1, RZ ;  /* 0xbf80000000000823 */ /* 0x000fe200000000ff */
[----:B------:R-:W-:Y:S06]  /*1600*/  @!P1 BRA `(.L_x_19) ;  /* 0x0000000400209947 */ /* 0x000fec0003800000 */
[----:B------:R-:W1:Y:S01]  /*1610*/  LDCU UR4, c[0x0][0x2f8] ;  /* 0x00005f00ff0477ac */ /* 0x000e620008000800 */
[----:B------:R-:W-:Y:S01]  /*1620*/  IMAD.SHL.U32 R17, R14, 0x100, RZ ;  /* 0x000001000e117824 */ /* 0x000fe200078e00ff */
[----:B------:R-:W-:Y:S01]  /*1630*/  SHF.R.U32.HI R20, RZ, 0x17, R14 ;  /* 0x00000017ff147819 */ /* 0x000fe2000001160e */
[----:B------:R-:W-:Y:S01]  /*1640*/  IMAD.MOV.U32 R19, RZ, RZ, RZ ;  /* 0x000000ffff137224 */ /* 0x000fe200078e00ff */
[----:B------:R-:W-:Y:S02]  /*1650*/  UMOV UR5, 0xfffffffa ;  /* 0xfffffffa00057882 */ /* 0x000fe40000000000 */
[----:B------:R-:W-:Y:S02]  /*1660*/  LOP3.LUT R21, R17, 0x80000000, RZ, 0xfc, !PT ;  /* 0x8000000011157812 */ /* 0x000fe400078efcff */
[----:B-1----:R-:W-:Y:S01]  /*1670*/  IADD3 R34, PT, PT, R8, -UR4, RZ ;  /* 0x8000000408227c10 */ /* 0x002fe2000fffe0ff */
[----:B------:R-:W-:-:S04]  /*1680*/  UMOV UR4, URZ ;  /* 0x000000ff00047c82 */ /* 0x000fc80008000000 */
[----:B------:R-:W-:-:S07]  /*1690*/  IMAD.MOV.U32 R17, RZ, RZ, R34 ;  /* 0x000000ffff117224 */ /* 0x000fce00078e0022 */
.L_x_20:
[----:B------:R-:W1:Y:S01]  /*16a0*/  LDCU UR8, c[0x3][UR4] ;  /* 0x00c00000040877ac */ /* 0x000e620008000800 */
[----:B------:R-:W-:Y:S02]  /*16b0*/  IMAD.MOV.U32 R18, RZ, RZ, R19 ;  /* 0x000000ffff127224 */ /* 0x000fe400078e0013 */
[----:B------:R-:W-:Y:S01]  /*16c0*/  HFMA2 R19, -RZ, RZ, 0, 0 ;  /* 0x00000000ff137431 */ /* 0x000fe200000001ff */
        /* <DEDUP_REMOVED lines=12> */
[----:B------:R-:W-:-:S05]  /*1790*/  IADD3 R17, PT, PT, -R17, 0x6, RZ ;  /* 0x0000000611117810 */ /* 0x000fca0007ffe1ff */
[----:B------:R-:W-:-:S05]  /*17a0*/  IMAD R18, R17, 0x4, R34 ;  /* 0x0000000411127824 */ /* 0x000fca00078e0222 */
[----:B------:R-:W3:Y:S04]  /*17b0*/  LDL R17, [R18] ;  /* 0x0000000012117983 */ /* 0x000ee80000100800 */
[----:B------:R-:W4:Y:S04]  /*17c0*/  @P0 LDL R28, [R18+-0x8] ;  /* 0xfffff800121c0983 */ /* 0x000f280000100800 */
[----:B------:R-:W2:Y:S01]  /*17d0*/  LDL R20, [R18+-0x4] ;  /* 0xfffffc0012147983 */ /* 0x000ea20000100800 */
[----:B------:R-:W-:Y:S02]  /*17e0*/  @P0 IADD3 R21, PT, PT, -R23, 0x20, RZ ;  /* 0x0000002017150810 */ /* 0x000fe40007ffe1ff */
[----:B---3--:R-:W-:-:S02]  /*17f0*/  @P0 SHF.L.U32 R22, R17, R23, RZ ;  /* 0x0000001711160219 */ /* 0x008fc400000006ff */
[----:B----4-:R-:W-:Y:S02]  /*1800*/  @P0 SHF.R.U32.HI R28, RZ, R21, R28 ;  /* 0x00000015ff1c0219 */ /* 0x010fe4000001161c */
[----:B--2---:R-:W-:Y:S02]  /*1810*/  @P0 SHF.L.U32 R23, R20, R23, RZ ;  /* 0x0000001714170219 */ /* 0x004fe400000006ff */
[----:B------:R-:W-:-:S03]  /*1820*/  @P0 SHF.R.U32.HI R21, RZ, R21, R20 ;  /* 0x00000015ff150219 */ /* 0x000fc60000011614 */
[----:B------:R-:W-:Y:S01]  /*1830*/  @P0 IMAD.IADD R20, R28, 0x1, R23 ;  /* 0x000000011c140824 */ /* 0x000fe200078e0217 */
[----:B------:R-:W-:-:S03]  /*1840*/  @P0 IADD3 R17, PT, PT, R21, R22, RZ ;  /* 0x0000001615110210 */ /* 0x000fc60007ffe0ff */
[C---:B-1----:R-:W-:Y:S01]  /*1850*/  IMAD.SHL.U32 R19, R20.reuse, 0x4, RZ ;  /* 0x0000000414137824 */ /* 0x042fe200078e00ff */
[----:B------:R-:W-:-:S04]  /*1860*/  SHF.L.U32.HI R23, R20, 0x2, R17 ;  /* 0x0000000214177819 */ /* 0x000fc80000010611 */
[----:B------:R-:W-:-:S04]  /*1870*/  SHF.R.U32.HI R22, RZ, 0x1f, R23 ;  /* 0x0000001fff167819 */ /* 0x000fc80000011617 */
[----:B------:R-:W-:Y:S02]  /*1880*/  ISETP.NE.AND P0, PT, R22, RZ, PT ;  /* 0x000000ff1600720c */ /* 0x000fe40003f05270 */
[----:B------:R-:W-:Y:S02]  /*1890*/  LEA.HI R17, R17, R22, RZ, 0x2 ;  /* 0x0000001611117211 */ /* 0x000fe400078f10ff */
[----:B------:R-:W-:-:S09]  /*18a0*/  ISETP.NE.AND P1, PT, R19, RZ, P0 ;  /* 0x000000ff1300720c */ /* 0x000fd20000725270 */
[----:B------:R-:W-:-:S05]  /*18b0*/  @P0 LOP3.LUT R18, RZ, R23, RZ, 0x33, !PT ;  /* 0x00000017ff120212 */ /* 0x000fca00078e33ff */
[C---:B------:R-:W-:Y:S01]  /*18c0*/  @P0 VIADD R20, R18.reuse, 0x1 ;  /* 0x0000000112140836 */ /* 0x040fe20000000000 */
[----:B------:R-:W-:-:S05]  /*18d0*/  @P1 IADD3 R20, PT, PT, R18, RZ, RZ ;  /* 0x000000ff12141210 */ /* 0x000fca0007ffe0ff */
[----:B------:R-:W-:-:S04]  /*18e0*/  @P0 IMAD.MOV.U32 R23, RZ, RZ, R20 ;  /* 0x000000ffff170224 */ /* 0x000fc800078e0014 */
[----:B------:R-:W1:Y:S02]  /*18f0*/  FLO.U32 R18, R23 ;  /* 0x0000001700127300 */ /* 0x000e6400000e0000 */
[----:B-1----:R-:W-:Y:S01]  /*1900*/  IADD3 R20, PT, PT, -R18, 0x1f, RZ ;  /* 0x0000001f12147810 */ /* 0x002fe20007ffe1ff */
[--C-:B------:R-:W-:Y:S02]  /*1910*/  IMAD.MOV.U32 R18, RZ, RZ, R19.reuse ;  /* 0x000000ffff127224 */ /* 0x100fe400078e0013 */
[----:B------:R-:W-:Y:S01]  /*1920*/  @P0 IMAD.MOV R18, RZ, RZ, -R19 ;  /* 0x000000ffff120224 */ /* 0x000fe200078e0a13 */
[C---:B------:R-:W-:Y:S02]  /*1930*/  ISETP.NE.AND P1, PT, R20.reuse, RZ, PT ;  /* 0x000000ff1400720c */ /* 0x040fe40003f25270 */
[----:B------:R-:W-:Y:S02]  /*1940*/  IADD3 R21, PT, PT, -R20, 0x20, RZ ;  /* 0x0000002014157810 */ /* 0x000fe40007ffe1ff */
[----:B------:R-:W-:-:S02]  /*1950*/  SHF.L.U32 R19, R23, R20, RZ ;  /* 0x0000001417137219 */ /* 0x000fc400000006ff */
[----:B------:R-:W-:Y:S02]  /*1960*/  SHF.R.U32.HI R18, RZ, R21, R18 ;  /* 0x00000015ff127219 */ /* 0x000fe40000011612 */
[----:B------:R-:W-:-:S05]  /*1970*/  LOP3.LUT R21, R14, 0x80000000, RZ, 0xc0, !PT ;  /* 0x800000000e157812 */ /* 0x000fca00078ec0ff */
[----:B------:R-:W-:Y:S02]  /*1980*/  @P1 IADD3 R23, PT, PT, R19, R18, RZ ;  /* 0x0000001213171210 */ /* 0x000fe40007ffe0ff */
[----:B------:R-:W-:-:S03]  /*1990*/  ISETP.NE.AND P1, PT, R21, RZ, PT ;  /* 0x000000ff1500720c */ /* 0x000fc60003f25270 */
[----:B------:R-:W-:-:S05]  /*19a0*/  IMAD.HI.U32 R18, R23, -0x36f0255e, RZ ;  /* 0xc90fdaa217127827 */ /* 0x000fca00078e00ff */
[----:B------:R-:W-:-:S13]  /*19b0*/  ISETP.GE.AND P2, PT, R18, 0x1, PT ;  /* 0x000000011200780c */ /* 0x000fda0003f46270 */
[----:B------:R-:W-:Y:S02]  /*19c0*/  @P2 IMAD R19, R23, -0x36f0255e, RZ ;  /* 0xc90fdaa217132824 */ /* 0x000fe400078e02ff */
[----:B------:R-:W-:-:S03]  /*19d0*/  @P2 VIADD R20, R20, 0x1 ;  /* 0x0000000114142836 */ /* 0x000fc60000000000 */
[----:B------:R-:W-:Y:S02]  /*19e0*/  @P2 SHF.L.U32.HI R18, R19, 0x1, R18 ;  /* 0x0000000113122819 */ /* 0x000fe40000010612 */
[----:B------:R-:W-:-:S03]  /*19f0*/  IADD3 R20, PT, PT, -R20, 0x7e, RZ ;  /* 0x0000007e14147810 */ /* 0x000fc60007ffe1ff */
[----:B------:R-:W-:-:S05]  /*1a00*/  VIADD R18, R18, 0x1 ;  /* 0x0000000112127836 */ /* 0x000fca0000000000 */
[----:B------:R-:W-:Y:S01]  /*1a10*/  LEA.HI R14, R18, 0x1, RZ, 0x19 ;  /* 0x00000001120e7811 */ /* 0x000fe200078fc8ff */
[----:B------:R-:W-:Y:S01]  /*1a20*/  IMAD.MOV.U32 R18, RZ, RZ, R21 ;  /* 0x000000ffff127224 */ /* 0x000fe200078e0015 */
[----:B------:R-:W-:Y:S02]  /*1a30*/  @P0 LOP3.LUT R18, R21, 0x80000000, RZ, 0x3c, !PT ;  /* 0x8000000015120812 */ /* 0x000fe400078e3cff */
[----:B------:R-:W-:Y:S02]  /*1a40*/  SHF.R.U32.HI R19, RZ, 0x1, R14 ;  /* 0x00000001ff137819 */ /* 0x000fe4000001160e */
[----:B------:R-:W-:-:S03]  /*1a50*/  IADD3 R14, PT, PT, -R17, RZ, RZ ;  /* 0x000000ff110e7210 */ /* 0x000fc60007ffe1ff */
[----:B------:R-:W-:Y:S02]  /*1a60*/  IMAD R19, R20, 0x800000, R19 ;  /* 0x0080000014137824 */ /* 0x000fe400078e0213 */
[----:B------:R-:W-:-:S03]  /*1a70*/  @P1 IMAD.MOV.U32 R17, RZ, RZ, R14 ;  /* 0x000000ffff111224 */ /* 0x000fc600078e000e */
[----:B------:R-:W-:-:S07]  /*1a80*/  LOP3.LUT R18, R19, R18, RZ, 0xfc, !PT ;  /* 0x0000001213127212 */ /* 0x000fce00078efcff */
.L_x_19:
[----:B------:R-:W-:Y:S05]  /*1a90*/  BSYNC.RECONVERGENT B0 ;  /* 0x0000000000007941 */ /* 0x000fea0003800200 */
.L_x_18:
[C---:B------:R-:W-:Y:S01]  /*1aa0*/  LOP3.LUT P2, RZ, R17.reuse, 0x1, RZ, 0xc0, !PT ;  /* 0x0000000111ff7812 */ /* 0x040fe2000784c0ff */
[----:B------:R-:W-:Y:S01]  /*1ab0*/  FMUL R21, R18, R18 ;  /* 0x0000001212157220 */ /* 0x000fe20000400000 */
[----:B--2---:R-:W-:Y:S01]  /*1ac0*/  ISETP.GE.AND P1, PT, R26, 0x1, PT ;  /* 0x000000011a00780c */ /* 0x004fe20003f26270 */
[----:B------:R-:W-:Y:S01]  /*1ad0*/  BSSY.RECONVERGENT B0, `(.L_x_21) ;  /* 0x0000092000007945 */ /* 0x000fe20003800200 */
[----:B------:R-:W-:Y:S01]  /*1ae0*/  LOP3.LUT P0, RZ, R17, 0x2, RZ, 0xc0, !PT ;  /* 0x0000000211ff7812 */ /* 0x000fe2000780c0ff */
[----:B------:R-:W-:-:S08]  /*1af0*/  IMAD.MOV.U32 R17, RZ, RZ, RZ ;  /* 0x000000ffff117224 */ /* 0x000fd000078e00ff */
[----:B------:R-:W-:Y:S01]  /*1b00*/  @P2 IMAD.MOV.U32 R14, RZ, RZ, 0x37ccf5ce ;  /* 0x37ccf5ceff0e2424 */ /* 0x000fe200078e00ff */
[----:B------:R-:W-:-:S03]  /*1b10*/  @!P2 MOV R20, 0x394ca1f9 ;  /* 0x394ca1f90014a802 */ /* 0x000fc60000000f00 */
[C---:B------:R-:W-:Y:S02]  /*1b20*/  @P2 FFMA R14, R21.reuse, R14, -0.0013887316454201936722 ;  /* 0xbab6061a150e2423 */ /* 0x040fe4000000000e */
[----:B------:R-:W-:-:S04]  /*1b30*/  @!P2 FFMA R14, R21, -R20, 0.0083321612328290939331 ;  /* 0x3c08839e150ea423 */ /* 0x000fc80000000814 */
[CC--:B------:R-:W-:Y:S01]  /*1b40*/  @P2 FFMA R19, R21.reuse, R14.reuse, 0.041666645556688308716 ;  /* 0x3d2aaaa515132423 */ /* 0x0c0fe2000000000e */
[----:B------:R-:W-:-:S03]  /*1b50*/  @!P2 FFMA R14, R21, R14, -0.16666655242443084717 ;  /* 0xbe2aaaa3150ea423 */ /* 0x000fc6000000000e */
[C---:B------:R-:W-:Y:S01]  /*1b60*/  @P2 FFMA R19, R21.reuse, R19, -0.5 ;  /* 0xbf00000015132423 */ /* 0x040fe20000000013 */
[----:B------:R-:W-:-:S04]  /*1b70*/  @!P2 FFMA R19, R21, R14, RZ ;  /* 0x0000000e1513a223 */ /* 0x000fc800000000ff */
[----:B------:R-:W-:Y:S01]  /*1b80*/  FFMA R14, R19, R18, R18 ;  /* 0x00000012130e7223 */ /* 0x000fe20000000012 */
[----:B------:R-:W-:-:S04]  /*1b90*/  @P2 FFMA R14, R21, R19, 1 ;  /* 0x3f800000150e2423 */ /* 0x000fc80000000013 */
[----:B------:R-:W-:Y:S01]  /*1ba0*/  @P0 FFMA R14, R14, -1, RZ ;  /* 0xbf8000000e0e0823 */ /* 0x000fe200000000ff */
[----:B------:R-:W-:Y:S06]  /*1bb0*/  @!P1 BRA `(.L_x_22) ;  /* 0x00000008000c9947 */ /* 0x000fec0003800000 */
[----:B------:R-:W1:Y:S01]  /*1bc0*/  LDCU.64 UR4, c[0x0][0x398] ;  /* 0x00007300ff0477ac */ /* 0x000e620008000a00 */
[----:B------:R-:W-:Y:S01]  /*1bd0*/  I2FP.F32.S32 R18, R13 ;  /* 0x0000000d00127245 */ /* 0x000fe20000201400 */
[----:B------:R-:W-:Y:S01]  /*1be0*/  FMUL R33, R31, -0.5 ;  /* 0xbf0000001f217820 */ /* 0x000fe20000400000 */
[----:B------:R-:W-:Y:S01]  /*1bf0*/  I2FP.F32.S32 R13, R12 ;  /* 0x0000000c000d7245 */ /* 0x000fe20000201400 */
[----:B------:R-:W-:Y:S01]  /*1c00*/  FMUL R30, R30, -0.5 ;  /* 0xbf0000001e1e7820 */ /* 0x000fe20000400000 */
[----:B0-----:R-:W-:Y:S01]  /*1c10*/  I2FP.F32.S32 R31, R25 ;  /* 0x00000019001f7245 */ /* 0x001fe20000201400 */
[----:B------:R-:W-:Y:S01]  /*1c20*/  FFMA R33, R18, R24, R33 ;  /* 0x0000001812217223 */ /* 0x000fe20000000021 */
[----:B------:R-:W-:Y:S02]  /*1c30*/  IMAD.MOV.U32 R17, RZ, RZ, RZ ;  /* 0x000000ffff117224 */ /* 0x000fe400078e00ff */
[----:B------:R-:W-:Y:S01]  /*1c40*/  FFMA R30, R13, R27, R30 ;  /* 0x0000001b0d1e7223 */ /* 0x000fe2000000001e */
[----:B------:R-:W-:Y:S01]  /*1c50*/  IMAD.MOV.U32 R29, RZ, RZ, RZ ;  /* 0x000000ffff1d7224 */ /* 0x000fe200078e00ff */
[----:B-1----:R-:W-:-:S06]  /*1c60*/  UIMAD UR4, UR4, UR5, URZ ;  /* 0x00000005040472a4 */ /* 0x002fcc000f8e02ff */
[----:B------:R-:W-:-:S05]  /*1c70*/  IMAD R32, R32, UR4, RZ ;  /* 0x0000000420207c24 */ /* 0x000fca000f8e02ff */
[----:B------:R-:W-:-:S07]  /*1c80*/  SHF.R.S32.HI R28, RZ, 0x1f, R32 ;  /* 0x0000001fff1c7819 */ /* 0x000fce0000011420 */
.L_x_32:
[----:B------:R-:W-:Y:S01]  /*1c90*/  ISETP.GE.AND P0, PT, R25, 0x1, PT ;  /* 0x000000011900780c */ /* 0x000fe20003f06270 */
[----:B------:R-:W-:-:S12]  /*1ca0*/  BSSY.RECONVERGENT B1, `(.L_x_23) ;  /* 0x0000071000017945 */ /* 0x000fd80003800200 */
[----:B------:R-:W-:Y:S05]  /*1cb0*/  @!P0 BRA `(.L_x_24) ;  /* 0x0000000400bc8947 */ /* 0x000fea0003800000 */
[----:B------:R-:W-:Y:S01]  /*1cc0*/  I2FP.F32.S32 R21, R26 ;  /* 0x0000001a00157245 */ /* 0x000fe20000201400 */
[----:B------:R-:W-:Y:S01]  /*1cd0*/  BSSY.RECONVERGENT B2, `(.L_x_25) ;  /* 0x0000010000027945 */ /* 0x000fe20003800200 */
[----:B------:R-:W-:Y:S02]  /*1ce0*/  I2FP.F32.S32 R12, R29 ;  /* 0x0000001d000c7245 */ /* 0x000fe40000201400 */
[----:B------:R-:W0:Y:S03]  /*1cf0*/  MUFU.RCP R19, R21 ;  /* 0x0000001500137308 */ /* 0x000e260000001000 */
[----:B------:R-:W-:-:S04]  /*1d00*/  FADD R13, R12, 0.5 ;  /* 0x3f0000000c0d7421 */ /* 0x000fc80000000000 */
[----:B------:R-:W-:-:S04]  /*1d10*/  FMUL R18, R13, R24 ;  /* 0x000000180d127220 */ /* 0x000fc80000400000 */
[----:B------:R-:W1:Y:S01]  /*1d20*/  FCHK P0, R18, R21 ;  /* 0x0000001512007302 */ /* 0x000e620000000000 */
[----:B0-----:R-:W-:-:S04]  /*1d30*/  FFMA R12, -R21, R19, 1 ;  /* 0x3f800000150c7423 */ /* 0x001fc80000000113 */
[----:B------:R-:W-:-:S04]  /*1d40*/  FFMA R19, R19, R12, R19 ;  /* 0x0000000c13137223 */ /* 0x000fc80000000013 */
[----:B------:R-:W-:-:S04]  /*1d50*/  FFMA R12, R18, R19, RZ ;  /* 0x00000013120c7223 */ /* 0x000fc800000000ff */
[----:B------:R-:W-:-:S04]  /*1d60*/  FFMA R13, -R21, R12, R18 ;  /* 0x0000000c150d7223 */ /* 0x000fc80000000112 */
[----:B------:R-:W-:Y:S01]  /*1d70*/  FFMA R12, R19, R13, R12 ;  /* 0x0000000d130c7223 */ /* 0x000fe2000000000c */
[----:B-1----:R-:W-:Y:S06]  /*1d80*/  @!P0 BRA `(.L_x_26) ;  /* 0x0000000000108947 */ /* 0x002fec0003800000 */
[----:B------:R-:W-:Y:S02]  /*1d90*/  MOV R19, R21 ;  /* 0x0000001500137202 */ /* 0x000fe40000000f00 */
[----:B------:R-:W-:-:S07]  /*1da0*/  MOV R20, 0x1dc0 ;  /* 0x00001dc000147802 */ /* 0x000fce0000000f00 */
[----:B-----5:R-:W-:Y:S05]  /*1db0*/  CALL.REL.NOINC `($__internal_3_$__cuda_sm3x_div_rn_noftz_f32_slowpath) ;  /* 0x00000014004c7944 */ /* 0x020fea0003c00000 */
[----:B------:R-:W-:-:S07]  /*1dc0*/  IMAD.MOV.U32 R12, RZ, RZ, R21 ;  /* 0x000000ffff0c7224 */ /* 0x000fce00078e0015 */
.L_x_26:
[----:B------:R-:W-:Y:S05]  /*1dd0*/  BSYNC.RECONVERGENT B2 ;  /* 0x0000000000027941 */ /* 0x000fea0003800200 */
.L_x_25:
[----:B------:R-:W-:Y:S01]  /*1de0*/  FADD R35, R33, R12 ;  /* 0x0000000c21237221 */ /* 0x000fe20000000000 */
[----:B------:R-:W-:-:S03]  /*1df0*/  IMAD.MOV.U32 R34, RZ, RZ, RZ ;  /* 0x000000ffff227224 */ /* 0x000fc600078e00ff */
[C---:B------:R-:W-:Y:S01]  /*1e00*/  FMUL R37, R35.reuse, R14 ;  /* 0x0000000e23257220 */ /* 0x040fe20000400000 */
[----:B------:R-:W-:-:S07]  /*1e10*/  FMUL R35, R35, R0 ;  /* 0x0000000023237220 */ /* 0x000fce0000400000 */
.L_x_31:
[----:B------:R-:W0:Y:S01]  /*1e20*/  MUFU.RCP R20, R31 ;  /* 0x0000001f00147308 */ /* 0x000e220000001000 */
[----:B------:R-:W-:Y:S01]  /*1e30*/  I2FP.F32.S32 R12, R34 ;  /* 0x00000022000c7245 */ /* 0x000fe20000201400 */
[----:B------:R-:W-:Y:S01]  /*1e40*/  VIADD R34, R34, 0x1 ;  /* 0x0000000122227836 */ /* 0x000fe20000000000 */
[----:B------:R-:W-:Y:S03]  /*1e50*/  BSSY.RECONVERGENT B2, `(.L_x_27) ;  /* 0x000000f000027945 */ /* 0x000fe60003800200 */
[----:B------:R-:W-:Y:S01]  /*1e60*/  FADD R12, R12, 0.5 ;  /* 0x3f0000000c0c7421 */ /* 0x000fe20000000000 */
[----:B------:R-:W-:-:S03]  /*1e70*/  ISETP.GE.AND P1, PT, R34, R25, PT ;  /* 0x000000192200720c */ /* 0x000fc60003f26270 */
        /* <DEDUP_REMOVED lines=12> */
.L_x_28:
[----:B------:R-:W-:Y:S05]  /*1f40*/  BSYNC.RECONVERGENT B2 ;  /* 0x0000000000027941 */ /* 0x000fea0003800200 */
.L_x_27:
[----:B------:R-:W0:Y:S01]  /*1f50*/  LDCU UR4, c[0x0][0x390] ;  /* 0x00007200ff0477ac */ /* 0x000e220008000800 */
[----:B------:R-:W-:Y:S01]  /*1f60*/  FADD R12, R30, R13 ;  /* 0x0000000d1e0c7221 */ /* 0x000fe20000000000 */
[----:B------:R-:W-:Y:S01]  /*1f70*/  BSSY.RECONVERGENT B2, `(.L_x_29) ;  /* 0x0000041000027945 */ /* 0x000fe20003800200 */
[----:B------:R-:W-:Y:S02]  /*1f80*/  IMAD.MOV.U32 R22, RZ, RZ, RZ ;  /* 0x000000ffff167224 */ /* 0x000fe400078e00ff */
[C---:B------:R-:W-:Y:S01]  /*1f90*/  FFMA R13, R12.reuse, -R14, R35 ;  /* 0x8000000e0c0d7223 */ /* 0x040fe20000000023 */
[----:B------:R-:W-:-:S03]  /*1fa0*/  FFMA R12, R12, R0, R37 ;  /* 0x000000000c0c7223 */ /* 0x000fc60000000025 */
[----:B0----5:R-:W-:Y:S01]  /*1fb0*/  FFMA R13, R16, UR4, R13 ;  /* 0x00000004100d7c23 */ /* 0x021fe2000800000d */
[----:B------:R-:W-:-:S04]  /*1fc0*/  FFMA R18, R15, UR4, R12 ;  /* 0x000000040f127c23 */ /* 0x000fc8000800000c */
[----:B------:R-:W-:-:S04]  /*1fd0*/  FSETP.GEU.AND P0, PT, R4, R13, PT ;  /* 0x0000000d0400720b */ /* 0x000fc80003f0e000 */
[----:B------:R-:W-:-:S04]  /*1fe0*/  FSETP.LT.OR P0, PT, R13, -1, !P0 ;  /* 0xbf8000000d00780b */ /* 0x000fc80004701400 */
[----:B------:R-:W-:-:S04]  /*1ff0*/  FSETP.LT.OR P0, PT, R18, -1, P0 ;  /* 0xbf8000001200780b */ /* 0x000fc80000701400 */
[----:B------:R-:W-:-:S13]  /*2000*/  FSETP.LT.OR P0, PT, R5, R18, P0 ;  /* 0x000000120500720b */ /* 0x000fda0000701400 */
[----:B------:R-:W-:Y:S05]  /*2010*/  @P0 BRA `(.L_x_30) ;  /* 0x0000000000d80947 */ /* 0x000fea0003800000 */
[----:B------:R-:W-:Y:S01]  /*2020*/  FMNMX.NAN R36, RZ, R13, !PT ;  /* 0x0000000dff247209 */ /* 0x000fe20007820000 */
[----:B------:R-:W0:Y:S01]  /*2030*/  LDCU UR8, c[0x0][0x39c] ;  /* 0x00007380ff0877ac */ /* 0x000e220008000800 */
[----:B------:R-:W-:Y:S02]  /*2040*/  FMNMX.NAN R41, RZ, R18, !PT ;  /* 0x00000012ff297209 */ /* 0x000fe40007820000 */
[----:B------:R-:W1:Y:S01]  /*2050*/  F2I.TRUNC.NTZ R12, R36 ;  /* 0x00000024000c7305 */ /* 0x000e62000020f100 */
[----:B------:R-:W2:Y:S07]  /*2060*/  LDCU.64 UR4, c[0x0][0x388] ;  /* 0x00007100ff0477ac */ /* 0x000eae0008000a00 */
[----:B------:R-:W3:Y:S01]  /*2070*/  F2I.TRUNC.NTZ R13, R41 ;  /* 0x00000029000d7305 */ /* 0x000ee2000020f100 */
[----:B-1----:R-:W-:-:S02]  /*2080*/  VIMNMX R39, PT, PT, R12, UR7, PT ;  /* 0x000000070c277c48 */ /* 0x002fc4000bfe0100 */
[C---:B------:R-:W-:Y:S02]  /*2090*/  ISETP.GE.AND P2, PT, R12.reuse, UR7, PT ;  /* 0x000000070c007c0c */ /* 0x040fe4000bf46270 */
[----:B------:R-:W-:Y:S02]  /*20a0*/  IADD3 R12, PT, PT, R12, 0x1, RZ ;  /* 0x000000010c0c7810 */ /* 0x000fe40007ffe0ff */
[C---:B---3--:R-:W-:Y:S02]  /*20b0*/  VIMNMX R38, PT, PT, R13.reuse, UR6, PT ;  /* 0x000000060d267c48 */ /* 0x048fe4000bfe0100 */
[C---:B------:R-:W-:Y:S01]  /*20c0*/  ISETP.GE.AND P0, PT, R13.reuse, UR6, PT ;  /* 0x000000060d007c0c */ /* 0x040fe2000bf06270 */
[----:B------:R-:W-:Y:S02]  /*20d0*/  VIADD R13, R13, 0x1 ;  /* 0x000000010d0d7836 */ /* 0x000fe40000000000 */
[----:B0-----:R-:W-:-:S03]  /*20e0*/  IMAD R19, R39, UR8, R38 ;  /* 0x0000000827137c24 */ /* 0x001fc6000f8e0226 */
[----:B------:R-:W-:Y:S02]  /*20f0*/  SEL R18, R13, UR6, !P0 ;  /* 0x000000060d127c07 */ /* 0x000fe4000c000000 */
[----:B------:R-:W-:Y:S02]  /*2100*/  SEL R13, R12, UR7, !P2 ;  /* 0x000000070c0d7c07 */ /* 0x000fe4000d000000 */
[----:B------:R-:W-:Y:S01]  /*2110*/  IADD3 R20, P3, PT, R32, R19, RZ ;  /* 0x0000001320147210 */ /* 0x000fe20007f7e0ff */
[--C-:B------:R-:W-:Y:S02]  /*2120*/  IMAD R21, R39, UR8, R18.reuse ;  /* 0x0000000827157c24 */ /* 0x100fe4000f8e0212 */
[----:B------:R-:W-:Y:S01]  /*2130*/  IMAD R23, R13, UR8, R18 ;  /* 0x000000080d177c24 */ /* 0x000fe2000f8e0212 */
[----:B------:R-:W-:Y:S01]  /*2140*/  LEA.HI.X.SX32 R19, R19, R28, 0x1, P3 ;  /* 0x0000001c13137211 */ /* 0x000fe200018f0eff */
[----:B------:R-:W-:Y:S01]  /*2150*/  IMAD R43, R13, UR8, R38 ;  /* 0x000000080d2b7c24 */ /* 0x000fe2000f8e0226 */
[----:B--2---:R-:W-:-:S02]  /*2160*/  LEA R18, P3, R20, UR4, 0x2 ;  /* 0x0000000414127c11 */ /* 0x004fc4000f8610ff */
[----:B------:R-:W-:Y:S02]  /*2170*/  IADD3 R12, P4, PT, R32, R21, RZ ;  /* 0x00000015200c7210 */ /* 0x000fe40007f9e0ff */
[----:B------:R-:W-:Y:S02]  /*2180*/  LEA.HI.X R19, R20, UR5, R19, 0x2, P3 ;  /* 0x0000000514137c11 */ /* 0x000fe400098f1413 */
[----:B------:R-:W-:Y:S02]  /*2190*/  LEA.HI.X.SX32 R21, R21, R28, 0x1, P4 ;  /* 0x0000001c15157211 */ /* 0x000fe400020f0eff */
[----:B------:R-:W-:Y:S01]  /*21a0*/  LEA R20, P3, R12, UR4, 0x2 ;  /* 0x000000040c147c11 */ /* 0x000fe2000f8610ff */
[----:B------:R0:W2:Y:S01]  /*21b0*/  LDG.E R18, desc[UR10][R18.64] ;  /* 0x0000000a12127981 */ /* 0x0000a2000c1e1900 */
[----:B------:R-:W-:Y:S02]  /*21c0*/  IADD3 R13, P4, PT, R32, R43, RZ ;  /* 0x0000002b200d7210 */ /* 0x000fe40007f9e0ff */
[----:B------:R-:W-:-:S02]  /*21d0*/  LEA.HI.X R21, R12, UR5, R21, 0x2, P3 ;  /* 0x000000050c157c11 */ /* 0x000fc400098f1415 */
[-C--:B------:R-:W-:Y:S02]  /*21e0*/  LEA.HI.X.SX32 R22, R43, R28.reuse, 0x1, P4 ;  /* 0x0000001c2b167211 */ /* 0x080fe400020f0eff */
[C---:B------:R-:W-:Y:S01]  /*21f0*/  LEA R12, P3, R13.reuse, UR4, 0x2 ;  /* 0x000000040d0c7c11 */ /* 0x040fe2000f8610ff */
[----:B------:R1:W3:Y:S01]  /*2200*/  LDG.E R20, desc[UR10][R20.64] ;  /* 0x0000000a14147981 */ /* 0x0002e2000c1e1900 */
[----:B------:R-:W-:Y:S02]  /*2210*/  IADD3 R40, P4, PT, R32, R23, RZ ;  /* 0x0000001720287210 */ /* 0x000fe40007f9e0ff */
[----:B------:R-:W-:Y:S02]  /*2220*/  LEA.HI.X R13, R13, UR5, R22, 0x2, P3 ;  /* 0x000000050d0d7c11 */ /* 0x000fe400098f1416 */
[----:B------:R-:W-:Y:S02]  /*2230*/  LEA.HI.X.SX32 R23, R23, R28, 0x1, P4 ;  /* 0x0000001c17177211 */ /* 0x000fe400020f0eff */
[C---:B------:R-:W-:Y:S01]  /*2240*/  LEA R22, P3, R40.reuse, UR4, 0x2 ;  /* 0x0000000428167c11 */ /* 0x040fe2000f8610ff */
[----:B------:R4:W5:Y:S03]  /*2250*/  LDG.E R12, desc[UR10][R12.64] ;  /* 0x0000000a0c0c7981 */ /* 0x000966000c1e1900 */
[----:B------:R-:W-:-:S05]  /*2260*/  LEA.HI.X R23, R40, UR5, R23, 0x2, P3 ;  /* 0x0000000528177c11 */ /* 0x000fca00098f1417 */
[----:B------:R-:W5:Y:S01]  /*2270*/  LDG.E R22, desc[UR10][R22.64] ;  /* 0x0000000a16167981 */ /* 0x000f62000c1e1900 */
[----:B------:R-:W-:Y:S02]  /*2280*/  FSEL R36, R36, R11, !P2 ;  /* 0x0000000b24247208 */ /* 0x000fe40005000000 */
[----:B------:R-:W-:Y:S02]  /*2290*/  FSEL R41, R41, R10, !P0 ;  /* 0x0000000a29297208 */ /* 0x000fe40004000000 */
[----:B------:R-:W-:Y:S02]  /*22a0*/  I2FP.F32.S32 R39, R39 ;  /* 0x0000002700277245 */ /* 0x000fe40000201400 */
[----:B------:R-:W-:-:S03]  /*22b0*/  I2FP.F32.S32 R38, R38 ;  /* 0x0000002600267245 */ /* 0x000fc60000201400 */
[----:B------:R-:W-:Y:S02]  /*22c0*/  FADD R36, R36, -R39 ;  /* 0x8000002724247221 */ /* 0x000fe40000000000 */
[----:B------:R-:W-:Y:S02]  /*22d0*/  FADD R41, R41, -R38 ;  /* 0x8000002629297221 */ /* 0x000fe40000000000 */
[----:B------:R-:W-:Y:S02]  /*22e0*/  FADD R38, -R36, 1 ;  /* 0x3f80000024267421 */ /* 0x000fe40000000100 */
[----:B0-----:R-:W-:-:S04]  /*22f0*/  FADD R19, -R41, 1 ;  /* 0x3f80000029137421 */ /* 0x001fc80000000100 */
[-C--:B-1----:R-:W-:Y:S01]  /*2300*/  FMUL R21, R38, R19.reuse ;  /* 0x0000001326157220 */ /* 0x082fe20000400000 */
[----:B----4-:R-:W-:Y:S01]  /*2310*/  FMUL R13, R41, R38 ;  /* 0x00000026290d7220 */ /* 0x010fe20000400000 */
[C---:B------:R-:W-:Y:S01]  /*2320*/  FMUL R19, R36.reuse, R19 ;  /* 0x0000001324137220 */ /* 0x040fe20000400000 */
[----:B------:R-:W-:Y:S01]  /*2330*/  FMUL R41, R36, R41 ;  /* 0x0000002924297220 */ /* 0x000fe20000400000 */
[----:B--2---:R-:W-:-:S04]  /*2340*/  FMUL R18, R21, R18 ;  /* 0x0000001215127220 */ /* 0x004fc80000400000 */
[----:B---3--:R-:W-:-:S04]  /*2350*/  FFMA R18, R13, R20, R18 ;  /* 0x000000140d127223 */ /* 0x008fc80000000012 */
[----:B-----5:R-:W-:-:S04]  /*2360*/  FFMA R12, R19, R12, R18 ;  /* 0x0000000c130c7223 */ /* 0x020fc80000000012 */
[----:B------:R-:W-:-:S07]  /*2370*/  FFMA R22, R41, R22, R12 ;  /* 0x0000001629167223 */ /* 0x000fce000000000c */
.L_x_30:
[----:B------:R-:W-:Y:S05]  /*2380*/  BSYNC.RECONVERGENT B2 ;  /* 0x0000000000027941 */ /* 0x000fea0003800200 */
.L_x_29:
[----:B------:R-:W-:Y:S01]  /*2390*/  FADD R17, R22, R17 ;  /* 0x0000001116117221 */ /* 0x000fe20000000000 */
[----:B------:R-:W-:Y:S06]  /*23a0*/  @!P1 BRA `(.L_x_31) ;  /* 0xfffffff8009c9947 */ /* 0x000fec000383ffff */
.L_x_24:
[----:B------:R-:W-:Y:S05]  /*23b0*/  BSYNC.RECONVERGENT B1 ;  /* 0x0000000000017941 */ /* 0x000fea0003800200 */
.L_x_23:
[----:B------:R-:W-:-:S05]  /*23c0*/  VIADD R29, R29, 0x1 ;  /* 0x000000011d1d7836 */ /* 0x000fca0000000000 */
[----:B------:R-:W-:-:S13]  /*23d0*/  ISETP.GE.AND P0, PT, R29, R26, PT ;  /* 0x0000001a1d00720c */ /* 0x000fda0003f06270 */
[----:B------:R-:W-:Y:S05]  /*23e0*/  @!P0 BRA `(.L_x_32) ;  /* 0xfffffff800288947 */ /* 0x000fea000383ffff */
.L_x_22:
[----:B------:R-:W-:Y:S05]  /*23f0*/  BSYNC.RECONVERGENT B0 ;  /* 0x0000000000007941 */ /* 0x000fea0003800200 */
.L_x_21:
[----:B0-----:R-:W-:Y:S01]  /*2400*/  IMAD R25, R26, R25, RZ ;  /* 0x000000191a197224 */ /* 0x001fe200078e02ff */
[----:B------:R-:W0:Y:S01]  /*2410*/  LDCU.64 UR4, c[0x0][0x3b8] ;  /* 0x00007700ff0477ac */ /* 0x000e220008000a00 */
[----:B------:R-:W-:Y:S03]  /*2420*/  BSSY.RECONVERGENT B0, `(.L_x_33) ;  /* 0x0000010000007945 */ /* 0x000fe60003800200 */
[----:B------:R-:W-:-:S04]  /*2430*/  I2FP.F32.S32 R19, R25 ;  /* 0x0000001900137245 */ /* 0x000fc80000201400 */
[----:B------:R-:W1:Y:S08]  /*2440*/  MUFU.RCP R0, R19 ;  /* 0x0000001300007308 */ /* 0x000e700000001000 */
[----:B------:R-:W2:Y:S01]  /*2450*/  FCHK P0, R17, R19 ;  /* 0x0000001311007302 */ /* 0x000ea20000000000 */
[----:B0-----:R-:W-:Y:S01]  /*2460*/  LEA R12, P1, R6, UR4, 0x2 ;  /* 0x00000004060c7c11 */ /* 0x001fe2000f8210ff */
[----:B-1----:R-:W-:-:S04]  /*2470*/  FFMA R13, -R19, R0, 1 ;  /* 0x3f800000130d7423 */ /* 0x002fc80000000100 */
[----:B------:R-:W-:Y:S01]  /*2480*/  FFMA R0, R0, R13, R0 ;  /* 0x0000000d00007223 */ /* 0x000fe20000000000 */
[----:B------:R-:W-:-:S03]  /*2490*/  LEA.HI.X R13, R6, UR5, R7, 0x2, P1 ;  /* 0x00000005060d7c11 */ /* 0x000fc600088f1407 */
[----:B-----5:R-:W-:-:S04]  /*24a0*/  FFMA R15, R0, R17, RZ ;  /* 0x00000011000f7223 */ /* 0x020fc800000000ff */
[----:B------:R-:W-:-:S04]  /*24b0*/  FFMA R14, -R19, R15, R17 ;  /* 0x0000000f130e7223 */ /* 0x000fc80000000111 */
[----:B------:R-:W-:Y:S01]  /*24c0*/  FFMA R15, R0, R14, R15 ;  /* 0x0000000e000f7223 */ /* 0x000fe2000000000f */
[----:B--2---:R-:W-:Y:S06]  /*24d0*/  @!P0 BRA `(.L_x_34) ;  /* 0x0000000000108947 */ /* 0x004fec0003800000 */
[----:B------:R-:W-:Y:S01]  /*24e0*/  IMAD.MOV.U32 R18, RZ, RZ, R17 ;  /* 0x000000ffff127224 */ /* 0x000fe200078e0011 */
[----:B------:R-:W-:-:S07]  /*24f0*/  MOV R20, 0x2510 ;  /* 0x0000251000147802 */ /* 0x000fce0000000f00 */
[----:B------:R-:W-:Y:S05]  /*2500*/  CALL.REL.NOINC `($__internal_3_$__cuda_sm3x_div_rn_noftz_f32_slowpath) ;  /* 0x0000000c00787944 */ /* 0x000fea0003c00000 */
[----:B------:R-:W-:-:S07]  /*2510*/  IMAD.MOV.U32 R15, RZ, RZ, R21 ;  /* 0x000000ffff0f7224 */ /* 0x000fce00078e0015 */
.L_x_34:
[----:B------:R-:W-:Y:S05]  /*2520*/  BSYNC.RECONVERGENT B0 ;  /* 0x0000000000007941 */ /* 0x000fea0003800200 */
.L_x_33:
[----:B------:R-:W0:Y:S01]  /*2530*/  LDC R0, c[0x0][0x370] ;  /* 0x0000dc00ff007b82 */ /* 0x000e220000000800 */
[----:B------:R-:W1:Y:S01]  /*2540*/  LDCU UR4, c[0x0][0x380] ;  /* 0x00007000ff0477ac */ /* 0x000e620008000800 */
[----:B------:R2:W-:Y:S01]  /*2550*/  STG.E desc[UR10][R12.64], R15 ;  /* 0x0000000f0c007986 */ /* 0x0005e2000c10190a */
[----:B0-----:R-:W-:-:S05]  /*2560*/  IMAD R17, R0, UR9, RZ ;  /* 0x0000000900117c24 */ /* 0x001fca000f8e02ff */
[----:B------:R-:W-:-:S04]  /*2570*/  IADD3 R6, P0, PT, R17, R6, RZ ;  /* 0x0000000611067210 */ /* 0x000fc80007f1e0ff */
[----:B------:R-:W-:Y:S02]  /*2580*/  IADD3.X R7, PT, PT, RZ, R7, RZ, P0, !PT ;  /* 0x00000007ff077210 */ /* 0x000fe400007fe4ff */
[----:B-1----:R-:W-:-:S04]  /*2590*/  ISETP.GE.U32.AND P0, PT, R6, UR4, PT ;  /* 0x0000000406007c0c */ /* 0x002fc8000bf06070 */
[----:B------:R-:W-:-:S13]  /*25a0*/  ISETP.GE.U32.AND.EX P0, PT, R7, UR12, PT, P0 ;  /* 0x0000000c07007c0c */ /* 0x000fda000bf06100 */
[----:B--2---:R-:W-:Y:S05]  /*25b0*/  @!P0 BRA `(.L_x_35) ;  /* 0xffffffd800fc8947 */ /* 0x004fea000383ffff */
[----:B------:R-:W-:Y:S05]  /*25c0*/  EXIT ;  /* 0x000000000000794d */ /* 0x000fea0003800000 */
        .weak           $__internal_0_$__cuda_sm20_div_rn_f64_full
        .type           $__internal_0_$__cuda_sm20_div_rn_f64_full,@function
        .size           $__internal_0_$__cuda_sm20_div_rn_f64_full,($__internal_1_$__cuda_sm20_div_u64 - $__internal_0_$__cuda_sm20_div_rn_f64_full)
$__internal_0_$__cuda_sm20_div_rn_f64_full:
[----:B------:R-:W-:Y:S01]  /*25d0*/  IMAD.MOV.U32 R19, RZ, RZ, 0x3ff68000 ;  /* 0x3ff68000ff137424 */ /* 0x000fe200078e00ff */
[C---:B------:R-:W-:Y:S01]  /*25e0*/  FSETP.GEU.AND P1, PT, |R21|.reuse, 1.469367938527859385e-39, PT ;  /* 0x001000001500780b */ /* 0x040fe20003f2e200 */
[----:B------:R-:W-:Y:S01]  /*25f0*/  IMAD.MOV.U32 R18, RZ, RZ, 0x0 ;  /* 0x00000000ff127424 */ /* 0x000fe200078e00ff */
[----:B------:R-:W-:Y:S01]  /*2600*/  LOP3.LUT R32, R21, 0x7ff00000, RZ, 0xc0, !PT ;  /* 0x7ff0000015207812 */ /* 0x000fe200078ec0ff */
[----:B------:R-:W0:Y:S01]  /*2610*/  MUFU.RCP64H R25, R19 ;  /* 0x0000001300197308 */ /* 0x000e220000001800 */
[----:B------:R-:W-:Y:S01]  /*2620*/  IMAD.MOV.U32 R24, RZ, RZ, 0x1 ;  /* 0x00000001ff187424 */ /* 0x000fe200078e00ff */
[----:B------:R-:W-:Y:S01]  /*2630*/  MOV R33, 0x1ca00000 ;  /* 0x1ca0000000217802 */ /* 0x000fe20000000f00 */
[----:B------:R-:W-:Y:S01]  /*2640*/  BSSY.RECONVERGENT B1, `(.L_x_36) ;  /* 0x0000044000017945 */ /* 0x000fe20003800200 */
[----:B------:R-:W-:Y:S01]  /*2650*/  ISETP.GE.U32.AND P0, PT, R32, 0x40600000, PT ;  /* 0x406000002000780c */ /* 0x000fe20003f06070 */
[----:B------:R-:W-:Y:S01]  /*2660*/  IMAD.MOV.U32 R34, RZ, RZ, R32 ;  /* 0x000000ffff227224 */ /* 0x000fe200078e0020 */
[----:B------:R-:W-:-:S02]  /*2670*/  MOV R35, 0x40600000 ;  /* 0x4060000000237802 */ /* 0x000fc40000000f00 */
[----:B------:R-:W-:-:S03]  /*2680*/  SEL R33, R33, 0x63400000, !P0 ;  /* 0x6340000021217807 */ /* 0x000fc60004000000 */
[----:B------:R-:W-:Y:S01]  /*2690*/  VIADD R37, R35, 0xffffffff ;  /* 0xffffffff23257836 */ /* 0x000fe20000000000 */
[----:B------:R-:W-:-:S04]  /*26a0*/  @!P1 LOP3.LUT R28, R33, 0x80000000, R21, 0xf8, !PT ;  /* 0x80000000211c9812 */ /* 0x000fc800078ef815 */
[----:B------:R-:W-:Y:S01]  /*26b0*/  @!P1 LOP3.LUT R29, R28, 0x100000, RZ, 0xfc, !PT ;  /* 0x001000001c1d9812 */ /* 0x000fe200078efcff */
[----:B0-----:R-:W-:Y:S01]  /*26c0*/  DFMA R22, R24, -R18, 1 ;  /* 0x3ff000001816742b */ /* 0x001fe20000000812 */
[----:B------:R-:W-:-:S07]  /*26d0*/  @!P1 IMAD.MOV.U32 R28, RZ, RZ, RZ ;  /* 0x000000ffff1c9224 */ /* 0x000fce00078e00ff */
[----:B------:R-:W-:-:S08]  /*26e0*/  DFMA R22, R22, R22, R22 ;  /* 0x000000161616722b */ /* 0x000fd00000000016 */
[----:B------:R-:W-:Y:S01]  /*26f0*/  DFMA R24, R24, R22, R24 ;  /* 0x000000161818722b */ /* 0x000fe20000000018 */
[----:B------:R-:W-:Y:S01]  /*2700*/  LOP3.LUT R23, R33, 0x800fffff, R21, 0xf8, !PT ;  /* 0x800fffff21177812 */ /* 0x000fe200078ef815 */
[----:B------:R-:W-:-:S06]  /*2710*/  IMAD.MOV.U32 R22, RZ, RZ, R20 ;  /* 0x000000ffff167224 */ /* 0x000fcc00078e0014 */
[----:B------:R-:W-:Y:S02]  /*2720*/  DFMA R26, R24, -R18, 1 ;  /* 0x3ff00000181a742b */ /* 0x000fe40000000812 */
[----:B------:R-:W-:-:S06]  /*2730*/  @!P1 DFMA R22, R22, 2, -R28 ;  /* 0x400000001616982b */ /* 0x000fcc000000081c */
[----:B------:R-:W-:-:S04]  /*2740*/  DFMA R26, R24, R26, R24 ;  /* 0x0000001a181a722b */ /* 0x000fc80000000018 */
[----:B------:R-:W-:-:S04]  /*2750*/  @!P1 LOP3.LUT R34, R23, 0x7ff00000, RZ, 0xc0, !PT ;  /* 0x7ff0000017229812 */ /* 0x000fc800078ec0ff */
[----:B------:R-:W-:Y:S01]  /*2760*/  DMUL R24, R26, R22 ;  /* 0x000000161a187228 */ /* 0x000fe20000000000 */
[----:B------:R-:W-:-:S05]  /*2770*/  VIADD R36, R34, 0xffffffff ;  /* 0xffffffff22247836 */ /* 0x000fca0000000000 */
[----:B------:R-:W-:Y:S02]  /*2780*/  ISETP.GT.U32.AND P0, PT, R36, 0x7feffffe, PT ;  /* 0x7feffffe2400780c */ /* 0x000fe40003f04070 */
[----:B------:R-:W-:Y:S02]  /*2790*/  DFMA R28, R24, -R18, R22 ;  /* 0x80000012181c722b */ /* 0x000fe40000000016 */
[----:B------:R-:W-:-:S06]  /*27a0*/  ISETP.GT.U32.OR P0, PT, R37, 0x7feffffe, P0 ;  /* 0x7feffffe2500780c */ /* 0x000fcc0000704470 */
[----:B------:R-:W-:-:S07]  /*27b0*/  DFMA R28, R26, R28, R24 ;  /* 0x0000001c1a1c722b */ /* 0x000fce0000000018 */
[----:B------:R-:W-:Y:S05]  /*27c0*/  @P0 BRA `(.L_x_37) ;  /* 0x0000000000680947 */ /* 0x000fea0003800000 */
[----:B------:R-:W-:Y:S02]  /*27d0*/  IMAD.MOV.U32 R21, RZ, RZ, 0x40600000 ;  /* 0x40600000ff157424 */ /* 0x000fe400078e00ff */
[----:B------:R-:W-:-:S03]  /*27e0*/  IMAD.MOV.U32 R20, RZ, RZ, RZ ;  /* 0x000000ffff147224 */ /* 0x000fc600078e00ff */
[----:B------:R-:W-:-:S04]  /*27f0*/  VIADDMNMX R32, R32, -R21, 0xb9600000, !PT ;  /* 0xb960000020207446 */ /* 0x000fc80007800915 */
[----:B------:R-:W-:-:S04]  /*2800*/  VIMNMX R32, PT, PT, R32, 0x46a00000, PT ;  /* 0x46a0000020207848 */ /* 0x000fc80003fe0100 */
[----:B------:R-:W-:-:S05]  /*2810*/  IADD3 R32, PT, PT, -R33, R32, RZ ;  /* 0x0000002021207210 */ /* 0x000fca0007ffe1ff */
[----:B------:R-:W-:-:S06]  /*2820*/  VIADD R21, R32, 0x7fe00000 ;  /* 0x7fe0000020157836 */ /* 0x000fcc0000000000 */
[----:B------:R-:W-:-:S10]  /*2830*/  DMUL R24, R28, R20 ;  /* 0x000000141c187228 */ /* 0x000fd40000000000 */
[----:B------:R-:W-:-:S13]  /*2840*/  FSETP.GTU.AND P0, PT, |R25|, 1.469367938527859385e-39, PT ;  /* 0x001000001900780b */ /* 0x000fda0003f0c200 */
[----:B------:R-:W-:Y:S05]  /*2850*/  @P0 BRA `(.L_x_38) ;  /* 0x0000000000880947 */ /* 0x000fea0003800000 */
[----:B------:R-:W-:Y:S01]  /*2860*/  DFMA R18, R28, -R18, R22 ;  /* 0x800000121c12722b */ /* 0x000fe20000000016 */
[----:B------:R-:W-:-:S09]  /*2870*/  IMAD.MOV.U32 R20, RZ, RZ, RZ ;  /* 0x000000ffff147224 */ /* 0x000fd200078e00ff */
[C---:B------:R-:W-:Y:S02]  /*2880*/  FSETP.NEU.AND P0, PT, R19.reuse, RZ, PT ;  /* 0x000000ff1300720b */ /* 0x040fe40003f0d000 */
[----:B------:R-:W-:-:S04]  /*2890*/  LOP3.LUT R18, R19, 0x40668000, RZ, 0x3c, !PT ;  /* 0x4066800013127812 */ /* 0x000fc800078e3cff */
[----:B------:R-:W-:-:S04]  /*28a0*/  LOP3.LUT R23, R18, 0x80000000, RZ, 0xc0, !PT ;  /* 0x8000000012177812 */ /* 0x000fc800078ec0ff */
[----:B------:R-:W-:-:S03]  /*28b0*/  LOP3.LUT R21, R23, R21, RZ, 0xfc, !PT ;  /* 0x0000001517157212 */ /* 0x000fc600078efcff */
[----:B------:R-:W-:Y:S05]  /*28c0*/  @!P0 BRA `(.L_x_38) ;  /* 0x00000000006c8947 */ /* 0x000fea0003800000 */
[----:B------:R-:W-:Y:S01]  /*28d0*/  IADD3 R19, PT, PT, -R32, RZ, RZ ;  /* 0x000000ff20137210 */ /* 0x000fe20007ffe1ff */
[----:B------:R-:W-:Y:S01]  /*28e0*/  IMAD.MOV.U32 R18, RZ, RZ, RZ ;  /* 0x000000ffff127224 */ /* 0x000fe200078e00ff */
[----:B------:R-:W-:-:S05]  /*28f0*/  DMUL.RP R20, R28, R20 ;  /* 0x000000141c147228 */ /* 0x000fca0000008000 */
[----:B------:R-:W-:-:S05]  /*2900*/  DFMA R18, R24, -R18, R28 ;  /* 0x800000121812722b */ /* 0x000fca000000001c */
[----:B------:R-:W-:Y:S02]  /*2910*/  LOP3.LUT R23, R21, R23, RZ, 0x3c, !PT ;  /* 0x0000001715177212 */ /* 0x000fe400078e3cff */
[----:B------:R-:W-:-:S04]  /*2920*/  IADD3 R18, PT, PT, -R32, -0x43300000, RZ ;  /* 0xbcd0000020127810 */ /* 0x000fc80007ffe1ff */
[----:B------:R-:W-:-:S04]  /*2930*/  FSETP.NEU.AND P0, PT, |R19|, R18, PT ;  /* 0x000000121300720b */ /* 0x000fc80003f0d200 */
[----:B------:R-:W-:Y:S02]  /*2940*/  FSEL R24, R20, R24, !P0 ;  /* 0x0000001814187208 */ /* 0x000fe40004000000 */
[----:B------:R-:W-:Y:S01]  /*2950*/  FSEL R25, R23, R25, !P0 ;  /* 0x0000001917197208 */ /* 0x000fe20004000000 */
[----:B------:R-:W-:Y:S06]  /*2960*/  BRA `(.L_x_38) ;  /* 0x0000000000447947 */ /* 0x000fec0003800000 */
.L_x_37:
[----:B------:R-:W-:-:S14]  /*2970*/  DSETP.NAN.AND P0, PT, R20, R20, PT ;  /* 0x000000141400722a */ /* 0x000fdc0003f08000 */
[----:B------:R-:W-:Y:S05]  /*2980*/  @P0 BRA `(.L_x_39) ;  /* 0x0000000000340947 */ /* 0x000fea0003800000 */
[----:B------:R-:W-:Y:S01]  /*2990*/  ISETP.NE.AND P0, PT, R34, R35, PT ;  /* 0x000000232200720c */ /* 0x000fe20003f05270 */
[----:B------:R-:W-:Y:S02]  /*29a0*/  IMAD.MOV.U32 R24, RZ, RZ, 0x0 ;  /* 0x00000000ff187424 */ /* 0x000fe400078e00ff */
[----:B------:R-:W-:-:S10]  /*29b0*/  IMAD.MOV.U32 R25, RZ, RZ, -0x80000 ;  /* 0xfff80000ff197424 */ /* 0x000fd400078e00ff */
[----:B------:R-:W-:Y:S05]  /*29c0*/  @!P0 BRA `(.L_x_38) ;  /* 0x00000000002c8947 */ /* 0x000fea0003800000 */
[----:B------:R-:W-:Y:S02]  /*29d0*/  ISETP.NE.AND P0, PT, R34, 0x7ff00000, PT ;  /* 0x7ff000002200780c */ /* 0x000fe40003f05270 */
[----:B------:R-:W-:Y:S02]  /*29e0*/  LOP3.LUT R20, R21, 0x40668000, RZ, 0x3c, !PT ;  /* 0x4066800015147812 */ /* 0x000fe400078e3cff */
[----:B------:R-:W-:Y:S02]  /*29f0*/  ISETP.EQ.OR P0, PT, R35, RZ, !P0 ;  /* 0x000000ff2300720c */ /* 0x000fe40004702670 */
[----:B------:R-:W-:-:S11]  /*2a00*/  LOP3.LUT R25, R20, 0x80000000, RZ, 0xc0, !PT ;  /* 0x8000000014197812 */ /* 0x000fd600078ec0ff */
[----:B------:R-:W-:Y:S02]  /*2a10*/  @P0 LOP3.LUT R18, R25, 0x7ff00000, RZ, 0xfc, !PT ;  /* 0x7ff0000019120812 */ /* 0x000fe400078efcff */
[----:B------:R-:W-:Y:S01]  /*2a20*/  @!P0 MOV R24, RZ ;  /* 0x000000ff00188202 */ /* 0x000fe20000000f00 */
[----:B------:R-:W-:Y:S02]  /*2a30*/  @P0 IMAD.MOV.U32 R24, RZ, RZ, RZ ;  /* 0x000000ffff180224 */ /* 0x000fe400078e00ff */
[----:B------:R-:W-:Y:S01]  /*2a40*/  @P0 IMAD.MOV.U32 R25, RZ, RZ, R18 ;  /* 0x000000ffff190224 */ /* 0x000fe200078e0012 */
[----:B------:R-:W-:Y:S06]  /*2a50*/  BRA `(.L_x_38) ;  /* 0x0000000000087947 */ /* 0x000fec0003800000 */
.L_x_39:
[----:B------:R-:W-:Y:S01]  /*2a60*/  LOP3.LUT R25, R21, 0x80000, RZ, 0xfc, !PT ;  /* 0x0008000015197812 */ /* 0x000fe200078efcff */
[----:B------:R-:W-:-:S07]  /*2a70*/  IMAD.MOV.U32 R24, RZ, RZ, R20 ;  /* 0x000000ffff187224 */ /* 0x000fce00078e0014 */
.L_x_38:
[----:B------:R-:W-:Y:S05]  /*2a80*/  BSYNC.RECONVERGENT B1 ;  /* 0x0000000000017941 */ /* 0x000fea0003800200 */
.L_x_36:
[----:B------:R-:W-:Y:S01]  /*2a90*/  MOV R18, R0 ;  /* 0x0000000000127202 */ /* 0x000fe20000000f00 */
[----:B------:R-:W-:-:S04]  /*2aa0*/  IMAD.MOV.U32 R19, RZ, RZ, 0x0 ;  /* 0x00000000ff137424 */ /* 0x000fc800078e00ff */
[----:B------:R-:W-:Y:S05]  /*2ab0*/  RET.REL.NODEC R18 `(_ZN6caffe279_GLOBAL__N__55_tmpxft_00006aa5_00000000_7_roi_align_rotated_op_cpp1_ii_3f2b956e22RoIAlignRotatedForwardIfEEviPKT_S2_iiiiiiS4_PS2_) ;  /* 0xffffffd412507950 */ /* 0x000fea0003c3ffff */
        .weak           $__internal_1_$__cuda_sm20_div_u64
        .type           $__internal_1_$__cuda_sm20_div_u64,@function
        .size           $__internal_1_$__cuda_sm20_div_u64,($__internal_2_$__cuda_sm20_rem_u64 - $__internal_1_$__cuda_sm20_div_u64)
$__internal_1_$__cuda_sm20_div_u64:
[----:B------:R-:W-:Y:S02]  /*2ac0*/  IMAD.MOV.U32 R24, RZ, RZ, R23 ;  /* 0x000000ffff187224 */ /* 0x000fe400078e0017 */
[----:B------:R-:W-:-:S04]  /*2ad0*/  IMAD.MOV.U32 R25, RZ, RZ, R21 ;  /* 0x000000ffff197224 */ /* 0x000fc800078e0015 */
[----:B------:R-:W0:Y:S08]  /*2ae0*/  I2F.U64.RP R24, R24 ;  /* 0x0000001800187312 */ /* 0x000e300000309000 */
[----:B0-----:R-:W0:Y:S02]  /*2af0*/  MUFU.RCP R16, R24 ;  /* 0x0000001800107308 */ /* 0x001e240000001000 */
[----:B0-----:R-:W-:-:S06]  /*2b00*/  IADD3 R16, PT, PT, R16, 0x1ffffffe, RZ ;  /* 0x1ffffffe10107810 */ /* 0x001fcc0007ffe0ff */
[----:B------:R-:W0:Y:S02]  /*2b10*/  F2I.U64.TRUNC R16, R16 ;  /* 0x0000001000107311 */ /* 0x000e24000020d800 */
[----:B0-----:R-:W-:-:S04]  /*2b20*/  IMAD.WIDE.U32 R18, R16, R23, RZ ;  /* 0x0000001710127225 */ /* 0x001fc800078e00ff */
[----:B------:R-:W-:Y:S01]  /*2b30*/  IMAD R19, R16, R21, R19 ;  /* 0x0000001510137224 */ /* 0x000fe200078e0213 */
[----:B------:R-:W-:-:S03]  /*2b40*/  IADD3 R27, P0, PT, RZ, -R18, RZ ;  /* 0x80000012ff1b7210 */ /* 0x000fc60007f1e0ff */
[----:B------:R-:W-:Y:S02]  /*2b50*/  IMAD R19, R17, R23, R19 ;  /* 0x0000001711137224 */ /* 0x000fe400078e0213 */
[----:B------:R-:W-:-:S04]  /*2b60*/  IMAD.HI.U32 R18, R16, R27, RZ ;  /* 0x0000001b10127227 */ /* 0x000fc800078e00ff */
[----:B------:R-:W-:Y:S02]  /*2b70*/  IMAD.X R29, RZ, RZ, ~R19, P0 ;  /* 0x000000ffff1d7224 */ /* 0x000fe400000e0e13 */
[----:B------:R-:W-:Y:S02]  /*2b80*/  IMAD.MOV.U32 R19, RZ, RZ, R16 ;  /* 0x000000ffff137224 */ /* 0x000fe400078e0010 */
[-C--:B------:R-:W-:Y:S02]  /*2b90*/  IMAD R25, R17, R29.reuse, RZ ;  /* 0x0000001d11197224 */ /* 0x080fe400078e02ff */
[----:B------:R-:W-:-:S04]  /*2ba0*/  IMAD.WIDE.U32 R18, P0, R16, R29, R18 ;  /* 0x0000001d10127225 */ /* 0x000fc80007800012 */
[----:B------:R-:W-:-:S04]  /*2bb0*/  IMAD.HI.U32 R29, R17, R29, RZ ;  /* 0x0000001d111d7227 */ /* 0x000fc800078e00ff */
[----:B------:R-:W-:-:S05]  /*2bc0*/  IMAD.HI.U32 R18, P1, R17, R27, R18 ;  /* 0x0000001b11127227 */ /* 0x000fca0007820012 */
[----:B------:R-:W-:Y:S01]  /*2bd0*/  IADD3 R19, P2, PT, R25, R18, RZ ;  /* 0x0000001219137210 */ /* 0x000fe20007f5e0ff */
[----:B------:R-:W-:-:S04]  /*2be0*/  IMAD.X R18, R29, 0x1, R17, P0 ;  /* 0x000000011d127824 */ /* 0x000fc800000e0611 */
[----:B------:R-:W-:Y:S01]  /*2bf0*/  IMAD.WIDE.U32 R16, R19, R23, RZ ;  /* 0x0000001713107225 */ /* 0x000fe200078e00ff */
[----:B------:R-:W-:-:S03]  /*2c00*/  IADD3.X R24, PT, PT, RZ, RZ, R18, P2, P1 ;  /* 0x000000ffff187210 */ /* 0x000fc600017e2412 */
[----:B------:R-:W-:Y:S01]  /*2c10*/  IMAD R17, R19, R21, R17 ;  /* 0x0000001513117224 */ /* 0x000fe200078e0211 */
[----:B------:R-:W-:-:S03]  /*2c20*/  IADD3 R25, P0, PT, RZ, -R16, RZ ;  /* 0x80000010ff197210 */ /* 0x000fc60007f1e0ff */
[----:B------:R-:W-:Y:S02]  /*2c30*/  IMAD R17, R24, R23, R17 ;  /* 0x0000001718117224 */ /* 0x000fe400078e0211 */
[----:B------:R-:W-:-:S03]  /*2c40*/  IMAD.HI.U32 R18, R19, R25, RZ ;  /* 0x0000001913127227 */ /* 0x000fc600078e00ff */
[----:B------:R-:W-:-:S05]  /*2c50*/  IADD3.X R17, PT, PT, RZ, ~R17, RZ, P0, !PT ;  /* 0x80000011ff117210 */ /* 0x000fca00007fe4ff */
[----:B------:R-:W-:-:S04]  /*2c60*/  IMAD.WIDE.U32 R18, P0, R19, R17, R18 ;  /* 0x0000001113127225 */ /* 0x000fc80007800012 */
[C---:B------:R-:W-:Y:S02]  /*2c70*/  IMAD R16, R24.reuse, R17, RZ ;  /* 0x0000001118107224 */ /* 0x040fe400078e02ff */
[----:B------:R-:W-:-:S04]  /*2c80*/  IMAD.HI.U32 R19, P1, R24, R25, R18 ;  /* 0x0000001918137227 */ /* 0x000fc80007820012 */
[----:B------:R-:W-:Y:S01]  /*2c90*/  IMAD.HI.U32 R17, R24, R17, RZ ;  /* 0x0000001118117227 */ /* 0x000fe200078e00ff */
[----:B------:R-:W-:-:S03]  /*2ca0*/  IADD3 R19, P2, PT, R16, R19, RZ ;  /* 0x0000001310137210 */ /* 0x000fc60007f5e0ff */
[----:B------:R-:W-:Y:S02]  /*2cb0*/  IMAD.X R24, R17, 0x1, R24, P0 ;  /* 0x0000000111187824 */ /* 0x000fe400000e0618 */
[----:B------:R-:W-:-:S03]  /*2cc0*/  IMAD.HI.U32 R16, R19, R0, RZ ;  /* 0x0000000013107227 */ /* 0x000fc600078e00ff */
[----:B------:R-:W-:Y:S01]  /*2cd0*/  IADD3.X R25, PT, PT, RZ, RZ, R24, P2, P1 ;  /* 0x000000ffff197210 */ /* 0x000fe200017e2418 */
[----:B------:R-:W-:Y:S02]  /*2ce0*/  IMAD.MOV.U32 R17, RZ, RZ, RZ ;  /* 0x000000ffff117224 */ /* 0x000fe400078e00ff */
[----:B------:R-:W-:-:S04]  /*2cf0*/  IMAD.WIDE.U32 R16, R19, R20, R16 ;  /* 0x0000001413107225 */ /* 0x000fc800078e0010 */
[C---:B------:R-:W-:Y:S02]  /*2d00*/  IMAD R19, R25.reuse, R20, RZ ;  /* 0x0000001419137224 */ /* 0x040fe400078e02ff */
[----:B------:R-:W-:-:S04]  /*2d10*/  IMAD.HI.U32 R16, P0, R25, R0, R16 ;  /* 0x0000000019107227 */ /* 0x000fc80007800010 */
[----:B------:R-:W-:Y:S01]  /*2d20*/  IMAD.HI.U32 R18, R25, R20, RZ ;  /* 0x0000001419127227 */ /* 0x000fe200078e00ff */
[----:B------:R-:W-:-:S03]  /*2d30*/  IADD3 R24, P1, PT, R19, R16, RZ ;  /* 0x0000001013187210 */ /* 0x000fc60007f3e0ff */
[----:B------:R-:W-:Y:S01]  /*2d40*/  IMAD.X R18, RZ, RZ, R18, P0 ;  /* 0x000000ffff127224 */ /* 0x000fe200000e0612 */
[C---:B------:R-:W-:Y:S01]  /*2d50*/  IADD3 R19, P2, PT, R24.reuse, 0x1, RZ ;  /* 0x0000000118137810 */ /* 0x040fe20007f5e0ff */
[----:B------:R-:W-:-:S03]  /*2d60*/  IMAD.WIDE.U32 R16, R24, R23, RZ ;  /* 0x0000001718107225 */ /* 0x000fc600078e00ff */
[----:B------:R-:W-:Y:S01]  /*2d70*/  IADD3.X R18, PT, PT, RZ, R18, RZ, P1, !PT ;  /* 0x00000012ff127210 */ /* 0x000fe20000ffe4ff */
[----:B------:R-:W-:Y:S01]  /*2d80*/  IMAD R17, R24, R21, R17 ;  /* 0x0000001518117224 */ /* 0x000fe200078e0211 */
[----:B------:R-:W-:-:S03]  /*2d90*/  IADD3 R16, P1, PT, -R16, R0, RZ ;  /* 0x0000000010107210 */ /* 0x000fc60007f3e1ff */
[-C--:B------:R-:W-:Y:S01]  /*2da0*/  IMAD R17, R18, R23.reuse, R17 ;  /* 0x0000001712117224 */ /* 0x080fe200078e0211 */
[----:B------:R-:W-:-:S03]  /*2db0*/  ISETP.GE.U32.AND P0, PT, R16, R23, PT ;  /* 0x000000171000720c */ /* 0x000fc60003f06070 */
[----:B------:R-:W-:Y:S01]  /*2dc0*/  IMAD.X R26, R20, 0x1, ~R17, P1 ;  /* 0x00000001141a7824 */ /* 0x000fe200008e0e11 */
[----:B------:R-:W-:Y:S01]  /*2dd0*/  IADD3 R0, P1, PT, -R23, R16, RZ ;  /* 0x0000001017007210 */ /* 0x000fe20007f3e1ff */
[----:B------:R-:W-:-:S03]  /*2de0*/  IMAD.X R17, RZ, RZ, R18, P2 ;  /* 0x000000ffff117224 */ /* 0x000fc600010e0612 */
[C---:B------:R-:W-:Y:S01]  /*2df0*/  ISETP.GE.U32.AND.EX P0, PT, R26.reuse, R21, PT, P0 ;  /* 0x000000151a00720c */ /* 0x040fe20003f06100 */
[----:B------:R-:W-:Y:S01]  /*2e00*/  IMAD.X R20, R26, 0x1, ~R21, P1 ;  /* 0x000000011a147824 */ /* 0x000fe200008e0e15 */
[----:B------:R-:W-:Y:S02]  /*2e10*/  ISETP.NE.U32.AND P1, PT, R23, RZ, PT ;  /* 0x000000ff1700720c */ /* 0x000fe40003f25070 */
[----:B------:R-:W-:Y:S02]  /*2e20*/  SEL R0, R0, R16, P0 ;  /* 0x0000001000007207 */ /* 0x000fe40000000000 */
[----:B------:R-:W-:Y:S02]  /*2e30*/  SEL R19, R19, R24, P0 ;  /* 0x0000001813137207 */ /* 0x000fe40000000000 */
[----:B------:R-:W-:Y:S02]  /*2e40*/  SEL R20, R20, R26, P0 ;  /* 0x0000001a14147207 */ /* 0x000fe40000000000 */
[----:B------:R-:W-:-:S02]  /*2e50*/  SEL R18, R17, R18, P0 ;  /* 0x0000001211127207 */ /* 0x000fc40000000000 */
[----:B------:R-:W-:Y:S01]  /*2e60*/  ISETP.GE.U32.AND P0, PT, R0, R23, PT ;  /* 0x000000170000720c */ /* 0x000fe20003f06070 */
[----:B------:R-:W-:Y:S01]  /*2e70*/  IMAD.MOV.U32 R23, RZ, RZ, 0x0 ;  /* 0x00000000ff177424 */ /* 0x000fe200078e00ff */
[----:B------:R-:W-:Y:S02]  /*2e80*/  IADD3 R16, P2, PT, R19, 0x1, RZ ;  /* 0x0000000113107810 */ /* 0x000fe40007f5e0ff */
[----:B------:R-:W-:Y:S02]  /*2e90*/  ISETP.GE.U32.AND.EX P0, PT, R20, R21, PT, P0 ;  /* 0x000000151400720c */ /* 0x000fe40003f06100 */
[----:B------:R-:W-:Y:S02]  /*2ea0*/  IADD3.X R17, PT, PT, RZ, R18, RZ, P2, !PT ;  /* 0x00000012ff117210 */ /* 0x000fe400017fe4ff */
[----:B------:R-:W-:Y:S02]  /*2eb0*/  ISETP.NE.AND.EX P1, PT, R21, RZ, PT, P1 ;  /* 0x000000ff1500720c */ /* 0x000fe40003f25310 */
[----:B------:R-:W-:-:S02]  /*2ec0*/  SEL R16, R16, R19, P0 ;  /* 0x0000001310107207 */ /* 0x000fc40000000000 */
[----:B------:R-:W-:Y:S02]  /*2ed0*/  SEL R17, R17, R18, P0 ;  /* 0x0000001211117207 */ /* 0x000fe40000000000 */
[----:B------:R-:W-:Y:S02]  /*2ee0*/  SEL R16, R16, 0xffffffff, P1 ;  /* 0xffffffff10107807 */ /* 0x000fe40000800000 */
[----:B------:R-:W-:Y:S01]  /*2ef0*/  SEL R17, R17, 0xffffffff, P1 ;  /* 0xffffffff11117807 */ /* 0x000fe20000800000 */
[----:B------:R-:W-:Y:S06]  /*2f00*/  RET.REL.NODEC R22 `(_ZN6caffe279_GLOBAL__N__55_tmpxft_00006aa5_00000000_7_roi_align_rotated_op_cpp1_ii_3f2b956e22RoIAlignRotatedForwardIfEEviPKT_S2_iiiiiiS4_PS2_) ;  /* 0xffffffd0163c7950 */ /* 0x000fec0003c3ffff */
        .weak           $__internal_2_$__cuda_sm20_rem_u64
        .type           $__internal_2_$__cuda_sm20_rem_u64,@function
        .size           $__internal_2_$__cuda_sm20_rem_u64,($__internal_3_$__cuda_sm3x_div_rn_noftz_f32_slowpath - $__internal_2_$__cuda_sm20_rem_u64)
$__internal_2_$__cuda_sm20_rem_u64:
        /* <DEDUP_REMOVED lines=40> */
[----:B------:R-:W-:Y:S02]  /*3190*/  IMAD.X R18, RZ, RZ, R18, P0 ;  /* 0x000000ffff127224 */ /* 0x000fe400000e0612 */
[----:B------:R-:W-:-:S03]  /*31a0*/  IMAD.WIDE.U32 R16, R24, R23, RZ ;  /* 0x0000001718107225 */ /* 0x000fc600078e00ff */
[----:B------:R-:W-:Y:S01]  /*31b0*/  IADD3.X R18, PT, PT, RZ, R18, RZ, P1, !PT ;  /* 0x00000012ff127210 */ /* 0x000fe20000ffe4ff */
[----:B------:R-:W-:Y:S01]  /*31c0*/  IMAD R24, R24, R21, R17 ;  /* 0x0000001518187224 */ /* 0x000fe200078e0211 */
[----:B------:R-:W-:-:S03]  /*31d0*/  IADD3 R0, P1, PT, -R16, R0, RZ ;  /* 0x0000000010007210 */ /* 0x000fc60007f3e1ff */
[-C--:B------:R-:W-:Y:S01]  /*31e0*/  IMAD R17, R18, R23.reuse, R24 ;  /* 0x0000001712117224 */ /* 0x080fe200078e0218 */
[----:B------:R-:W-:-:S03]  /*31f0*/  ISETP.GE.U32.AND P0, PT, R0, R23, PT ;  /* 0x000000170000720c */ /* 0x000fc60003f06070 */
[----:B------:R-:W-:Y:S01]  /*3200*/  IMAD.X R20, R20, 0x1, ~R17, P1 ;  /* 0x0000000114147824 */ /* 0x000fe200008e0e11 */
[----:B------:R-:W-:-:S04]  /*3210*/  IADD3 R16, P1, PT, -R23, R0, RZ ;  /* 0x0000000017107210 */ /* 0x000fc80007f3e1ff */
[C---:B------:R-:W-:Y:S01]  /*3220*/  ISETP.GE.U32.AND.EX P0, PT, R20.reuse, R21, PT, P0 ;  /* 0x000000151400720c */ /* 0x040fe20003f06100 */
[----:B------:R-:W-:Y:S01]  /*3230*/  IMAD.X R18, R20, 0x1, ~R21, P1 ;  /* 0x0000000114127824 */ /* 0x000fe200008e0e15 */
[----:B------:R-:W-:Y:S02]  /*3240*/  ISETP.NE.U32.AND P1, PT, R23, RZ, PT ;  /* 0x000000ff1700720c */ /* 0x000fe40003f25070 */
[----:B------:R-:W-:Y:S02]  /*3250*/  SEL R16, R16, R0, P0 ;  /* 0x0000000010107207 */ /* 0x000fe40000000000 */
[----:B------:R-:W-:Y:S02]  /*3260*/  SEL R18, R18, R20, P0 ;  /* 0x0000001412127207 */ /* 0x000fe40000000000 */
[C---:B------:R-:W-:Y:S01]  /*3270*/  ISETP.GE.U32.AND P0, PT, R16.reuse, R23, PT ;  /* 0x000000171000720c */ /* 0x040fe20003f06070 */
[----:B------:R-:W-:Y:S02]  /*3280*/  IMAD.IADD R0, R16, 0x1, -R23 ;  /* 0x0000000110007824 */ /* 0x000fe400078e0a17 */
[----:B------:R-:W-:Y:S01]  /*3290*/  HFMA2 R23, -RZ, RZ, 0, 0 ;  /* 0x00000000ff177431 */ /* 0x000fe200000001ff */
[----:B------:R-:W-:-:S02]  /*32a0*/  ISETP.NE.AND.EX P1, PT, R21, RZ, PT, P1 ;  /* 0x000000ff1500720c */ /* 0x000fc40003f25310 */
[----:B------:R-:W-:-:S04]  /*32b0*/  ISETP.GE.U32.AND.EX P0, PT, R18, R21, PT, P0 ;  /* 0x000000151200720c */ /* 0x000fc80003f06100 */
[----:B------:R-:W-:-:S04]  /*32c0*/  SEL R0, R0, R16, P0 ;  /* 0x0000001000007207 */ /* 0x000fc80000000000 */
[----:B------:R-:W-:Y:S01]  /*32d0*/  SEL R0, R0, 0xffffffff, P1 ;  /* 0xffffffff00007807 */ /* 0x000fe20000800000 */
[----:B------:R-:W-:Y:S06]  /*32e0*/  RET.REL.NODEC R22 `(_ZN6caffe279_GLOBAL__N__55_tmpxft_00006aa5_00000000_7_roi_align_rotated_op_cpp1_ii_3f2b956e22RoIAlignRotatedForwardIfEEviPKT_S2_iiiiiiS4_PS2_) ;  /* 0xffffffcc16447950 */ /* 0x000fec0003c3ffff */
        .weak           $__internal_3_$__cuda_sm3x_div_rn_noftz_f32_slowpath
        .type           $__internal_3_$__cuda_sm3x_div_rn_noftz_f32_slowpath,@function
        .size           $__internal_3_$__cuda_sm3x_div_rn_noftz_f32_slowpath,(.L_x_55 - $__internal_3_$__cuda_sm3x_div_rn_noftz_f32_slowpath)
$__internal_3_$__cuda_sm3x_div_rn_noftz_f32_slowpath:
[----:B------:R-:W-:Y:S01]  /*32f0*/  SHF.R.U32.HI R21, RZ, 0x17, R19 ;  /* 0x00000017ff157819 */ /* 0x000fe20000011613 */
[----:B------:R-:W-:Y:S01]  /*3300*/  BSSY.RECONVERGENT B3, `(.L_x_40) ;  /* 0x0000062000037945 */ /* 0x000fe20003800200 */
[----:B------:R-:W-:Y:S02]  /*3310*/  SHF.R.U32.HI R23, RZ, 0x17, R18 ;  /* 0x00000017ff177819 */ /* 0x000fe40000011612 */
[----:B------:R-:W-:Y:S02]  /*3320*/  LOP3.LUT R21, R21, 0xff, RZ, 0xc0, !PT ;  /* 0x000000ff15157812 */ /* 0x000fe400078ec0ff */
[----:B------:R-:W-:-:S03]  /*3330*/  LOP3.LUT R23, R23, 0xff, RZ, 0xc0, !PT ;  /* 0x000000ff17177812 */ /* 0x000fc600078ec0ff */
[----:B------:R-:W-:Y:S02]  /*3340*/  VIADD R38, R21, 0xffffffff ;  /* 0xffffffff15267836 */ /* 0x000fe40000000000 */
[----:B------:R-:W-:-:S03]  /*3350*/  VIADD R36, R23, 0xffffffff ;  /* 0xffffffff17247836 */ /* 0x000fc60000000000 */
[----:B------:R-:W-:-:S04]  /*3360*/  ISETP.GT.U32.AND P0, PT, R38, 0xfd, PT ;  /* 0x000000fd2600780c */ /* 0x000fc80003f04070 */
[----:B------:R-:W-:-:S13]  /*3370*/  ISETP.GT.U32.OR P0, PT, R36, 0xfd, P0 ;  /* 0x000000fd2400780c */ /* 0x000fda0000704470 */
[----:B------:R-:W-:Y:S01]  /*3380*/  @!P0 IMAD.MOV.U32 R22, RZ, RZ, RZ ;  /* 0x000000ffff168224 */ /* 0x000fe200078e00ff */
[----:B------:R-:W-:Y:S06]  /*3390*/  @!P0 BRA `(.L_x_41) ;  /* 0x00000000005c8947 */ /* 0x000fec0003800000 */
[----:B------:R-:W-:Y:S02]  /*33a0*/  FSETP.GTU.FTZ.AND P0, PT, |R18|, +INF , PT ;  /* 0x7f8000001200780b */ /* 0x000fe40003f1c200 */
[----:B------:R-:W-:-:S04]  /*33b0*/  FSETP.GTU.FTZ.AND P2, PT, |R19|, +INF , PT ;  /* 0x7f8000001300780b */ /* 0x000fc80003f5c200 */
[----:B------:R-:W-:-:S13]  /*33c0*/  PLOP3.LUT P0, PT, P0, P2, PT, 0xf8, 0x8f ;  /* 0x00000000008f781c */ /* 0x000fda0000705f70 */
[----:B------:R-:W-:Y:S05]  /*33d0*/  @P0 BRA `(.L_x_42) ;  /* 0x00000004004c0947 */ /* 0x000fea0003800000 */
[----:B------:R-:W-:-:S13]  /*33e0*/  LOP3.LUT P0, RZ, R19, 0x7fffffff, R18, 0xc8, !PT ;  /* 0x7fffffff13ff7812 */ /* 0x000fda000780c812 */
[----:B------:R-:W-:Y:S05]  /*33f0*/  @!P0 BRA `(.L_x_43) ;  /* 0x00000004003c8947 */ /* 0x000fea0003800000 */
[C---:B------:R-:W-:Y:S02]  /*3400*/  FSETP.NEU.FTZ.AND P2, PT, |R18|.reuse, +INF , PT ;  /* 0x7f8000001200780b */ /* 0x040fe40003f5d200 */
[----:B------:R-:W-:Y:S02]  /*3410*/  FSETP.NEU.FTZ.AND P3, PT, |R19|, +INF , PT ;  /* 0x7f8000001300780b */ /* 0x000fe40003f7d200 */
[----:B------:R-:W-:-:S11]  /*3420*/  FSETP.NEU.FTZ.AND P0, PT, |R18|, +INF , PT ;  /* 0x7f8000001200780b */ /* 0x000fd60003f1d200 */
[----:B------:R-:W-:Y:S05]  /*3430*/  @!P3 BRA !P2, `(.L_x_43) ;  /* 0x00000004002cb947 */ /* 0x000fea0005000000 */
[----:B------:R-:W-:-:S04]  /*3440*/  LOP3.LUT P2, RZ, R18, 0x7fffffff, RZ, 0xc0, !PT ;  /* 0x7fffffff12ff7812 */ /* 0x000fc8000784c0ff */
[----:B------:R-:W-:-:S13]  /*3450*/  PLOP3.LUT P2, PT, P3, P2, PT, 0x2f, 0xf2 ;  /* 0x0000000000f2781c */ /* 0x000fda0001f44577 */
[----:B------:R-:W-:Y:S05]  /*3460*/  @P2 BRA `(.L_x_44) ;  /* 0x0000000400182947 */ /* 0x000fea0003800000 */
[----:B------:R-:W-:-:S04]  /*3470*/  LOP3.LUT P2, RZ, R19, 0x7fffffff, RZ, 0xc0, !PT ;  /* 0x7fffffff13ff7812 */ /* 0x000fc8000784c0ff */
[----:B------:R-:W-:-:S13]  /*3480*/  PLOP3.LUT P0, PT, P0, P2, PT, 0x2f, 0xf2 ;  /* 0x0000000000f2781c */ /* 0x000fda0000704577 */
[----:B------:R-:W-:Y:S05]  /*3490*/  @P0 BRA `(.L_x_45) ;  /* 0x0000000400000947 */ /* 0x000fea0003800000 */
[----:B------:R-:W-:Y:S02]  /*34a0*/  ISETP.GE.AND P0, PT, R36, RZ, PT ;  /* 0x000000ff2400720c */ /* 0x000fe40003f06270 */
[----:B------:R-:W-:-:S11]  /*34b0*/  ISETP.GE.AND P2, PT, R38, RZ, PT ;  /* 0x000000ff2600720c */ /* 0x000fd60003f46270 */
[----:B------:R-:W-:Y:S01]  /*34c0*/  @P0 MOV R22, RZ ;  /* 0x000000ff00160202 */ /* 0x000fe20000000f00 */
[----:B------:R-:W-:Y:S02]  /*34d0*/  @!P0 IMAD.MOV.U32 R22, RZ, RZ, -0x40 ;  /* 0xffffffc0ff168424 */ /* 0x000fe400078e00ff */
[----:B------:R-:W-:Y:S01]  /*34e0*/  @!P0 FFMA R18, R18, 1.84467440737095516160e+19, RZ ;  /* 0x5f80000012128823 */ /* 0x000fe200000000ff */
[----:B------:R-:W-:Y:S01]  /*34f0*/  @!P2 FFMA R19, R19, 1.84467440737095516160e+19, RZ ;  /* 0x5f8000001313a823 */ /* 0x000fe200000000ff */
[----:B------:R-:W-:-:S07]  /*3500*/  @!P2 VIADD R22, R22, 0x40 ;  /* 0x000000401616a836 */ /* 0x000fce0000000000 */
.L_x_41:
[----:B------:R-:W-:Y:S01]  /*3510*/  LEA R36, R21, 0xc0800000, 0x17 ;  /* 0xc080000015247811 */ /* 0x000fe200078eb8ff */
[----:B------:R-:W-:Y:S01]  /*3520*/  BSSY.RECONVERGENT B4, `(.L_x_46) ;  /* 0x0000036000047945 */ /* 0x000fe20003800200 */
[----:B------:R-:W-:-:S03]  /*3530*/  IADD3 R23, PT, PT, R23, -0x7f, RZ ;  /* 0xffffff8117177810 */ /* 0x000fc60007ffe0ff */
[----:B------:R-:W-:Y:S02]  /*3540*/  IMAD.IADD R40, R19, 0x1, -R36 ;  /* 0x0000000113287824 */ /* 0x000fe400078e0a24 */
[C---:B------:R-:W-:Y:S01]  /*3550*/  IMAD R18, R23.reuse, -0x800000, R18 ;  /* 0xff80000017127824 */ /* 0x040fe200078e0212 */
[----:B------:R-:W-:Y:S01]  /*3560*/  IADD3 R23, PT, PT, R23, 0x7f, -R21 ;  /* 0x0000007f17177810 */ /* 0x000fe20007ffe815 */
[----:B------:R-:W0:Y:S01]  /*3570*/  MUFU.RCP R36, R40 ;  /* 0x0000002800247308 */ /* 0x000e220000001000 */
[----:B------:R-:W-:-:S03]  /*3580*/  FADD.FTZ R19, -R40, -RZ ;  /* 0x800000ff28137221 */ /* 0x000fc60000010100 */
[----:B------:R-:W-:Y:S02]  /*3590*/  IMAD.IADD R23, R23, 0x1, R22 ;  /* 0x0000000117177824 */ /* 0x000fe400078e0216 */
[----:B0-----:R-:W-:-:S04]  /*35a0*/  FFMA R39, R36, R19, 1 ;  /* 0x3f80000024277423 */ /* 0x001fc80000000013 */
[----:B------:R-:W-:-:S04]  /*35b0*/  FFMA R39, R36, R39, R36 ;  /* 0x0000002724277223 */ /* 0x000fc80000000024 */
[----:B------:R-:W-:-:S04]  /*35c0*/  FFMA R36, R18, R39, RZ ;  /* 0x0000002712247223 */ /* 0x000fc800000000ff */
[----:B------:R-:W-:-:S04]  /*35d0*/  FFMA R38, R19, R36, R18 ;  /* 0x0000002413267223 */ /* 0x000fc80000000012 */
[----:B------:R-:W-:-:S04]  /*35e0*/  FFMA R38, R39, R38, R36 ;  /* 0x0000002627267223 */ /* 0x000fc80000000024 */
[----:B------:R-:W-:-:S04]  /*35f0*/  FFMA R19, R19, R38, R18 ;  /* 0x0000002613137223 */ /* 0x000fc80000000012 */
[----:B------:R-:W-:-:S05]  /*3600*/  FFMA R18, R39, R19, R38 ;  /* 0x0000001327127223 */ /* 0x000fca0000000026 */
[----:B------:R-:W-:-:S04]  /*3610*/  SHF.R.U32.HI R21, RZ, 0x17, R18 ;  /* 0x00000017ff157819 */ /* 0x000fc80000011612 */
[----:B------:R-:W-:-:S05]  /*3620*/  LOP3.LUT R22, R21, 0xff, RZ, 0xc0, !PT ;  /* 0x000000ff15167812 */ /* 0x000fca00078ec0ff */
[----:B------:R-:W-:-:S04]  /*3630*/  IMAD.IADD R21, R22, 0x1, R23 ;  /* 0x0000000116157824 */ /* 0x000fc800078e0217 */
[----:B------:R-:W-:-:S05]  /*3640*/  VIADD R22, R21, 0xffffffff ;  /* 0xffffffff15167836 */ /* 0x000fca0000000000 */
[----:B------:R-:W-:-:S13]  /*3650*/  ISETP.GE.U32.AND P0, PT, R22, 0xfe, PT ;  /* 0x000000fe1600780c */ /* 0x000fda0003f06070 */
[----:B------:R-:W-:Y:S05]  /*3660*/  @!P0 BRA `(.L_x_47) ;  /* 0x0000000000808947 */ /* 0x000fea0003800000 */
[----:B------:R-:W-:-:S13]  /*3670*/  ISETP.GT.AND P0, PT, R21, 0xfe, PT ;  /* 0x000000fe1500780c */ /* 0x000fda0003f04270 */
[----:B------:R-:W-:Y:S05]  /*3680*/  @P0 BRA `(.L_x_48) ;  /* 0x00000000006c0947 */ /* 0x000fea0003800000 */
[----:B------:R-:W-:-:S13]  /*3690*/  ISETP.GE.AND P0, PT, R21, 0x1, PT ;  /* 0x000000011500780c */ /* 0x000fda0003f06270 */
[----:B------:R-:W-:Y:S05]  /*36a0*/  @P0 BRA `(.L_x_49) ;  /* 0x0000000000740947 */ /* 0x000fea0003800000 */
[----:B------:R-:W-:Y:S02]  /*36b0*/  ISETP.GE.AND P0, PT, R21, -0x18, PT ;  /* 0xffffffe81500780c */ /* 0x000fe40003f06270 */
[----:B------:R-:W-:-:S11]  /*36c0*/  LOP3.LUT R18, R18, 0x80000000, RZ, 0xc0, !PT ;  /* 0x8000000012127812 */ /* 0x000fd600078ec0ff */
[----:B------:R-:W-:Y:S05]  /*36d0*/  @!P0 BRA `(.L_x_49) ;  /* 0x0000000000688947 */ /* 0x000fea0003800000 */
[CCC-:B------:R-:W-:Y:S01]  /*36e0*/  FFMA.RZ R22, R39.reuse, R19.reuse, R38.reuse ;  /* 0x0000001327167223 */ /* 0x1c0fe2000000c026 */
[CCC-:B------:R-:W-:Y:S01]  /*36f0*/  FFMA.RP R23, R39.reuse, R19.reuse, R38.reuse ;  /* 0x0000001327177223 */ /* 0x1c0fe20000008026 */
[----:B------:R-:W-:Y:S01]  /*3700*/  FFMA.RM R38, R39, R19, R38 ;  /* 0x0000001327267223 */ /* 0x000fe20000004026 */
[C---:B------:R-:W-:Y:S02]  /*3710*/  IADD3 R19, PT, PT, R21.reuse, 0x20, RZ ;  /* 0x0000002015137810 */ /* 0x040fe40007ffe0ff */
[----:B------:R-:W-:Y:S02]  /*3720*/  LOP3.LUT R22, R22, 0x7fffff, RZ, 0xc0, !PT ;  /* 0x007fffff16167812 */ /* 0x000fe400078ec0ff */
[C---:B------:R-:W-:Y:S02]  /*3730*/  ISETP.NE.AND P3, PT, R21.reuse, RZ, PT ;  /* 0x000000ff1500720c */ /* 0x040fe40003f65270 */
[----:B------:R-:W-:Y:S02]  /*3740*/  LOP3.LUT R22, R22, 0x800000, RZ, 0xfc, !PT ;  /* 0x0080000016167812 */ /* 0x000fe400078efcff */
[----:B------:R-:W-:Y:S01]  /*3750*/  ISETP.NE.AND P2, PT, R21, RZ, PT ;  /* 0x000000ff1500720c */ /* 0x000fe20003f45270 */
[----:B------:R-:W-:Y:S01]  /*3760*/  IMAD.MOV R21, RZ, RZ, -R21 ;  /* 0x000000ffff157224 */ /* 0x000fe200078e0a15 */
[----:B------:R-:W-:-:S02]  /*3770*/  SHF.L.U32 R19, R22, R19, RZ ;  /* 0x0000001316137219 */ /* 0x000fc400000006ff */
[----:B------:R-:W-:Y:S02]  /*3780*/  FSETP.NEU.FTZ.AND P0, PT, R23, R38, PT ;  /* 0x000000261700720b */ /* 0x000fe40003f1d000 */
[----:B------:R-:W-:Y:S02]  /*3790*/  SEL R21, R21, RZ, P3 ;  /* 0x000000ff15157207 */ /* 0x000fe40001800000 */
[----:B------:R-:W-:Y:S02]  /*37a0*/  ISETP.NE.AND P2, PT, R19, RZ, P2 ;  /* 0x000000ff1300720c */ /* 0x000fe40001745270 */
[----:B------:R-:W-:Y:S02]  /*37b0*/  SHF.R.U32.HI R21, RZ, R21, R22 ;  /* 0x00000015ff157219 */ /* 0x000fe40000011616 */
[----:B------:R-:W-:Y:S02]  /*37c0*/  PLOP3.LUT P0, PT, P0, P2, PT, 0xf8, 0x8f ;  /* 0x00000000008f781c */ /* 0x000fe40000705f70 */
[----:B------:R-:W-:-:S02]  /*37d0*/  SHF.R.U32.HI R22, RZ, 0x1, R21 ;  /* 0x00000001ff167819 */ /* 0x000fc40000011615 */
[----:B------:R-:W-:-:S04]  /*37e0*/  SEL R19, RZ, 0x1, !P0 ;  /* 0x00000001ff137807 */ /* 0x000fc80004000000 */
[----:B------:R-:W-:-:S04]  /*37f0*/  LOP3.LUT R36, R19, 0x1, R22, 0xf8, !PT ;  /* 0x0000000113247812 */ /* 0x000fc800078ef816 */
[----:B------:R-:W-:-:S05]  /*3800*/  LOP3.LUT R21, R36, R21, RZ, 0xc0, !PT ;  /* 0x0000001524157212 */ /* 0x000fca00078ec0ff */
[----:B------:R-:W-:-:S05]  /*3810*/  IMAD.IADD R21, R22, 0x1, R21 ;  /* 0x0000000116157824 */ /* 0x000fca00078e0215 */
[----:B------:R-:W-:Y:S01]  /*3820*/  LOP3.LUT R18, R21, R18, RZ, 0xfc, !PT ;  /* 0x0000001215127212 */ /* 0x000fe200078efcff */
[----:B------:R-:W-:Y:S06]  /*3830*/  BRA `(.L_x_49) ;  /* 0x0000000000107947 */ /* 0x000fec0003800000 */
.L_x_48:
[----:B------:R-:W-:-:S04]  /*3840*/  LOP3.LUT R18, R18, 0x80000000, RZ, 0xc0, !PT ;  /* 0x8000000012127812 */ /* 0x000fc800078ec0ff */
[----:B------:R-:W-:Y:S01]  /*3850*/  LOP3.LUT R18, R18, 0x7f800000, RZ, 0xfc, !PT ;  /* 0x7f80000012127812 */ /* 0x000fe200078efcff */
[----:B------:R-:W-:Y:S06]  /*3860*/  BRA `(.L_x_49) ;  /* 0x0000000000047947 */ /* 0x000fec0003800000 */
.L_x_47:
[----:B------:R-:W-:-:S07]  /*3870*/  IMAD R18, R23, 0x800000, R18 ;  /* 0x0080000017127824 */ /* 0x000fce00078e0212 */
.L_x_49:
[----:B------:R-:W-:Y:S05]  /*3880*/  BSYNC.RECONVERGENT B4 ;  /* 0x0000000000047941 */ /* 0x000fea0003800200 */
.L_x_46:
[----:B------:R-:W-:Y:S05]  /*3890*/  BRA `(.L_x_50) ;  /* 0x0000000000207947 */ /* 0x000fea0003800000 */
.L_x_45:
[----:B------:R-:W-:-:S04]  /*38a0*/  LOP3.LUT R18, R19, 0x80000000, R18, 0x48, !PT ;  /* 0x8000000013127812 */ /* 0x000fc800078e4812 */
[----:B------:R-:W-:Y:S01]  /*38b0*/  LOP3.LUT R18, R18, 0x7f800000, RZ, 0xfc, !PT ;  /* 0x7f80000012127812 */ /* 0x000fe200078efcff */
[----:B------:R-:W-:Y:S06]  /*38c0*/  BRA `(.L_x_50) ;  /* 0x0000000000147947 */ /* 0x000fec0003800000 */
.L_x_44:
[----:B------:R-:W-:Y:S01]  /*38d0*/  LOP3.LUT R18, R19, 0x80000000, R18, 0x48, !PT ;  /* 0x8000000013127812 */ /* 0x000fe200078e4812 */
[----:B------:R-:W-:Y:S06]  /*38e0*/  BRA `(.L_x_50) ;  /* 0x00000000000c7947 */ /* 0x000fec0003800000 */
.L_x_43:
[----:B------:R-:W0:Y:S01]  /*38f0*/  MUFU.RSQ R18, -QNAN ;  /* 0xffc0000000127908 */ /* 0x000e220000001400 */
[----:B------:R-:W-:Y:S05]  /*3900*/  BRA `(.L_x_50) ;  /* 0x0000000000047947 */ /* 0x000fea0003800000 */
.L_x_42:
[----:B------:R-:W-:-:S07]  /*3910*/  FADD.FTZ R18, R18, R19 ;  /* 0x0000001312127221 */ /* 0x000fce0000010000 */
.L_x_50:
[----:B------:R-:W-:Y:S05]  /*3920*/  BSYNC.RECONVERGENT B3 ;  /* 0x0000000000037941 */ /* 0x000fea0003800200 */
.L_x_40:
[----:B0-----:R-:W-:Y:S01]  /*3930*/  MOV R21, R18 ;  /* 0x0000001200157202 */ /* 0x001fe20000000f00 */
[----:B------:R-:W-:Y:S02]  /*3940*/  IMAD.MOV.U32 R18, RZ, RZ, R20 ;  /* 0x000000ffff127224 */ /* 0x000fe400078e0014 */
[----:B------:R-:W-:-:S04]  /*3950*/  IMAD.MOV.U32 R19, RZ, RZ, 0x0 ;  /* 0x00000000ff137424 */ /* 0x000fc800078e00ff */
[----:B------:R-:W-:Y:S05]  /*3960*/  RET.REL.NODEC R18 `(_ZN6caffe279_GLOBAL__N__55_tmpxft_00006aa5_00000000_7_roi_align_rotated_op_cpp1_ii_3f2b956e22RoIAlignRotatedForwardIfEEviPKT_S2_iiiiiiS4_PS2_) ;  /* 0xffffffc412a47950 */ /* 0x000fea0003c3ffff */
.L_x_51:
[----:B------:R-:W-:-:S00]  /*3970*/  BRA `(.L_x_51) ;  /* 0xfffffffc00fc7947 */ /* 0x000fc0000383ffff */
[----:B------:R-:W-:-:S00]  /*3980*/  NOP ;  /* 0x0000000000007918 */ /* 0x000fc00000000000 */
[----:B------:R-:W-:-:S00]  /*3990*/  NOP ;  /* 0x0000000000007918 */ /* 0x000fc00000000000 */
[----:B------:R-:W-:-:S00]  /*39a0*/  NOP ;  /* 0x0000000000007918 */ /* 0x000fc00000000000 */
[----:B------:R-:W-:-:S00]  /*39b0*/  NOP ;  /* 0x0000000000007918 */ /* 0x000fc00000000000 */
[----:B------:R-:W-:-:S00]  /*39c0*/  NOP ;  /* 0x0000000000007918 */ /* 0x000fc00000000000 */
[----:B------:R-:W-:-:S00]  /*39d0*/  NOP ;  /* 0x0000000000007918 */ /* 0x000fc00000000000 */
[----:B------:R-:W-:-:S00]  /*39e0*/  NOP ;  /* 0x0000000000007918 */ /* 0x000fc00000000000 */
[----:B------:R-:W-:-:S00]  /*39f0*/  NOP ;  /* 0x0000000000007918 */ /* 0x000fc00000000000 */
.L_x_55:


//--------------------- .nv.shared.reserved.0     --------------------------
	.section	.nv.shared.reserved.0,"aw",@nobits
	.weak		__nv_reservedSMEM_offset_0_alias
	.size		__nv_reservedSMEM_offset_0_alias, 0, 64
	.other		__nv_reservedSMEM_offset_0_alias,@"STO_CUDA_RESERVED_SHARED STV_DEFAULT"
__nv_reservedSMEM_offset_0_alias:
	.zero		0
	.zero		64


//--------------------- .nv.global                --------------------------
	.section	.nv.global,"aw",@nobits
	.align	8
.nv.global:
	.type		_ZTVN10__cxxabiv120__function_type_infoE,@object
	.size		_ZTVN10__cxxabiv120__function_type_infoE,(_ZTVN10__cxxabiv120__si_class_type_infoE - _ZTVN10__cxxabiv120__function_type_infoE)
_ZTVN10__cxxabiv120__function_type_infoE:
	.zero		8
	.type		_ZTVN10__cxxabiv120__si_class_type_infoE,@object
	.size		_ZTVN10__cxxabiv120__si_class_type_infoE,(_ZTTNSt7__cxx1119basic_ostringstreamIcSt11char_traitsIcESaIcEEE - _ZTVN10__cxxabiv120__si_class_type_infoE)
_ZTVN10__cxxabiv120__si_class_type_infoE:
	.zero		8
	.type		_ZTTNSt7__cxx1119basic_ostringstreamIcSt11char_traitsIcESaIcEEE,@object
	.size		_ZTTNSt7__cxx1119basic_ostringstreamIcSt11char_traitsIcESaIcEEE,(_ZTTSo - _ZTTNSt7__cxx1119basic_ostringstreamIcSt11char_traitsIcESaIcEEE)
_ZTTNSt7__cxx1119basic_ostringstreamIcSt11char_traitsIcESaIcEEE:
	.zero		8
	.type		_ZTTSo,@object
	.size		_ZTTSo,(_ZTVN10__cxxabiv119__pointer_type_infoE - _ZTTSo)
_ZTTSo:
	.zero		8
	.type		_ZTVN10__cxxabiv119__pointer_type_infoE,@object
	.size		_ZTVN10__cxxabiv119__pointer_type_infoE,(_ZTVN10__cxxabiv117__class_type_infoE - _ZTVN10__cxxabiv119__pointer_type_infoE)
_ZTVN10__cxxabiv119__pointer_type_infoE:
	.zero		8
	.type		_ZTVN10__cxxabiv117__class_type_infoE,@object
	.size		_ZTVN10__cxxabiv117__class_type_infoE,(_ZTVSt9basic_iosIcSt11char_traitsIcEE - _ZTVN10__cxxabiv117__class_type_infoE)
_ZTVN10__cxxabiv117__class_type_infoE:
	.zero		8
	.type		_ZTVSt9basic_iosIcSt11char_traitsIcEE,@object
	.size		_ZTVSt9basic_iosIcSt11char_traitsIcEE,(_ZTVN3c105ErrorE - _ZTVSt9basic_iosIcSt11char_traitsIcEE)
_ZTVSt9basic_iosIcSt11char_traitsIcEE:
	.zero		32
	.type		_ZTVN3c105ErrorE,@object
	.size		_ZTVN3c105ErrorE,(_ZTVN3c1011StorageImplE - _ZTVN3c105ErrorE)
_ZTVN3c105ErrorE:
	.zero		40
	.type		_ZTVN3c1011StorageImplE,@object
	.size		_ZTVN3c1011StorageImplE,(_ZTVSt9exception - _ZTVN3c1011StorageImplE)
_ZTVN3c1011StorageImplE:
	.zero		40
	.type		_ZTVSt9exception,@object
	.size		_ZTVSt9exception,(_ZTVN3c1020intrusive_ptr_targetE - _ZTVSt9exception)
_ZTVSt9exception:
	.zero		40
	.type		_ZTVN3c1020intrusive_ptr_targetE,@object
	.size		_ZTVN3c1020intrusive_ptr_targetE,(_ZTVSt15basic_streambufIcSt11char_traitsIcEE - _ZTVN3c1020intrusive_ptr_targetE)
_ZTVN3c1020intrusive_ptr_targetE:
	.zero		40
	.type		_ZTVSt15basic_streambufIcSt11char_traitsIcEE,@object
	.size		_ZTVSt15basic_streambufIcSt11char_traitsIcEE,(_ZTVNSt7__cxx1115basic_stringbufIcSt11char_traitsIcESaIcEEE - _ZTVSt15basic_streambufIcSt11char_traitsIcEE)
_ZTVSt15basic_streambufIcSt11char_traitsIcEE:
	.zero		128
	.type		_ZTVNSt7__cxx1115basic_stringbufIcSt11char_traitsIcESaIcEEE,@object
	.size		_ZTVNSt7__cxx1115basic_stringbufIcSt11char_traitsIcESaIcEEE,(_ZTVN6caffe217RoIAlignRotatedOpIfNS_11CUDAContextEEE - _ZTVNSt7__cxx1115basic_stringbufIcSt11char_traitsIcESaIcEEE)
_ZTVNSt7__cxx1115basic_stringbufIcSt11char_traitsIcESaIcEEE:
	.zero		128
	.type		_ZTVN6caffe217RoIAlignRotatedOpIfNS_11CUDAContextEEE,@object
	.size		_ZTVN6caffe217RoIAlignRotatedOpIfNS_11CUDAContextEEE,(_ZTVN6caffe28OperatorINS_11CUDAContextEEE - _ZTVN6caffe217RoIAlignRotatedOpIfNS_11CUDAContextEEE)
_ZTVN6caffe217RoIAlignRotatedOpIfNS_11CUDAContextEEE:
	.zero		136
	.type		_ZTVN6caffe28OperatorINS_11CUDAContextEEE,@object
	.size		_ZTVN6caffe28OperatorINS_11CUDAContextEEE,(.L_13 - _ZTVN6caffe28OperatorINS_11CUDAContextEEE)
_ZTVN6caffe28OperatorINS_11CUDAContextEEE:
	.zero		136
.L_13:


//--------------------- .nv.constant0._ZN6caffe279_GLOBAL__N__55_tmpxft_00006aa5_00000000_7_roi_align_rotated_op_cpp1_ii_3f2b956e22RoIAlignRotatedForwardIfEEviPKT_S2_iiiiiiS4_PS2_ --------------------------
	.section	.nv.constant0._ZN6caffe279_GLOBAL__N__55_tmpxft_00006aa5_00000000_7_roi_align_rotated_op_cpp1_ii_3f2b956e22RoIAlignRotatedForwardIfEEviPKT_S2_iiiiiiS4_PS2_,"a",@progbits
	.sectionflags	@""
	.align	4
.nv.constant0._ZN6caffe279_GLOBAL__N__55_tmpxft_00006aa5_00000000_7_roi_align_rotated_op_cpp1_ii_3f2b956e22RoIAlignRotatedForwardIfEEviPKT_S2_iiiiiiS4_PS2_:
	.zero		960


//--------------------- SYMBOLS --------------------------

	.type		.nv.reservedSmem.offset0,@object
	.size		.nv.reservedSmem.offset0,0x4
